	.headerflags	@"EF_CUDA_TEXMODE_UNIFIED EF_CUDA_64BIT_ADDRESS EF_CUDA_ACCELERATORS EF_CUDA_SM90 EF_CUDA_VIRTUAL_SM(EF_CUDA_SM90)"
	.elftype	@"ET_EXEC"


//--------------------- .nv.info                  --------------------------
	.section	.nv.info,"",@"SHT_CUDA_INFO"
	.align	4


	//----- nvinfo : EIATTR_REGCOUNT
	.align		4
        /*0000*/ 	.byte	0x04, 0x2f
        /*0002*/ 	.short	(.L_3 - .L_2)
	.align		4
.L_2:
        /*0004*/ 	.word	index@(triton_poi_fused__native_batch_norm_legit_no_training_mul_softplus_tanh_8)
        /*0008*/ 	.word	0x0000003c


	//----- nvinfo : EIATTR_MIN_STACK_SIZE
	.align		4
.L_3:
        /*000c*/ 	.byte	0x04, 0x12
        /*000e*/ 	.short	(.L_5 - .L_4)
	.align		4
.L_4:
        /*0010*/ 	.word	index@(triton_poi_fused__native_batch_norm_legit_no_training_mul_softplus_tanh_8)
        /*0014*/ 	.word	0x00000000


	//----- nvinfo : EIATTR_FRAME_SIZE
	.align		4
.L_5:
        /*0018*/ 	.byte	0x04, 0x11
        /*001a*/ 	.short	(.L_7 - .L_6)
	.align		4
.L_6:
        /*001c*/ 	.word	index@(triton_poi_fused__native_batch_norm_legit_no_training_mul_softplus_tanh_8)
        /*0020*/ 	.word	0x00000000


	//----- nvinfo : EIATTR_MIN_STACK_SIZE
	.align		4
.L_7:
        /*0024*/ 	.byte	0x04, 0x12
        /*0026*/ 	.short	(.L_9 - .L_8)
	.align		4
.L_8:
        /*0028*/ 	.word	index@(triton_poi_fused__native_batch_norm_legit_no_training_mul_softplus_tanh_8)
        /*002c*/ 	.word	0x00000000
.L_9:


//--------------------- .nv.info.triton_poi_fused__native_batch_norm_legit_no_training_mul_softplus_tanh_8 --------------------------
	.section	.nv.info.triton_poi_fused__native_batch_norm_legit_no_training_mul_softplus_tanh_8,"",@"SHT_CUDA_INFO"
	.sectionflags	@""
	.align	4


	//----- nvinfo : EIATTR_CUDA_API_VERSION
	.align		4
        /*0000*/ 	.byte	0x04, 0x37
        /*0002*/ 	.short	(.L_11 - .L_10)
.L_10:
        /*0004*/ 	.word	0x0000007c


	//----- nvinfo : EIATTR_KPARAM_INFO
	.align		4
.L_11:
        /*0008*/ 	.byte	0x04, 0x17
        /*000a*/ 	.short	(.L_13 - .L_12)
.L_12:
        /*000c*/ 	.word	0x00000000
        /*0010*/ 	.short	0x0007
        /*0012*/ 	.short	0x0034
        /*0014*/ 	.byte	0x00, 0xf0, 0x11, 0x00


	//----- nvinfo : EIATTR_KPARAM_INFO
	.align		4
.L_13:
        /*0018*/ 	.byte	0x04, 0x17
        /*001a*/ 	.short	(.L_15 - .L_14)
.L_14:
        /*001c*/ 	.word	0x00000000
        /*0020*/ 	.short	0x0006
        /*0022*/ 	.short	0x0030
        /*0024*/ 	.byte	0x00, 0xf0, 0x11, 0x00


	//----- nvinfo : EIATTR_KPARAM_INFO
	.align		4
.L_15:
        /*0028*/ 	.byte	0x04, 0x17
        /*002a*/ 	.short	(.L_17 - .L_16)
.L_16:
        /*002c*/ 	.word	0x00000000
        /*0030*/ 	.short	0x0005
        /*0032*/ 	.short	0x0028
        /*0034*/ 	.byte	0x00, 0xf4, 0x21, 0x00


	//----- nvinfo : EIATTR_KPARAM_INFO
	.align		4
.L_17:
        /*0038*/ 	.byte	0x04, 0x17
        /*003a*/ 	.short	(.L_19 - .L_18)
.L_18:
        /*003c*/ 	.word	0x00000000
        /*0040*/ 	.short	0x0004
        /*0042*/ 	.short	0x0020
        /*0044*/ 	.byte	0x00, 0xf4, 0x21, 0x00


	//----- nvinfo : EIATTR_KPARAM_INFO
	.align		4
.L_19:
        /*0048*/ 	.byte	0x04, 0x17
        /*004a*/ 	.short	(.L_21 - .L_20)
.L_20:
        /*004c*/ 	.word	0x00000000
        /*0050*/ 	.short	0x0003
        /*0052*/ 	.short	0x0018
        /*0054*/ 	.byte	0x00, 0xf4, 0x21, 0x00


	//----- nvinfo : EIATTR_KPARAM_INFO
	.align		4
.L_21:
        /*0058*/ 	.byte	0x04, 0x17
        /*005a*/ 	.short	(.L_23 - .L_22)
.L_22:
        /*005c*/ 	.word	0x00000000
        /*0060*/ 	.short	0x0002
        /*0062*/ 	.short	0x0010
        /*0064*/ 	.byte	0x00, 0xf4, 0x21, 0x00


	//----- nvinfo : EIATTR_KPARAM_INFO
	.align		4
.L_23:
        /*0068*/ 	.byte	0x04, 0x17
        /*006a*/ 	.short	(.L_25 - .L_24)
.L_24:
        /*006c*/ 	.word	0x00000000
        /*0070*/ 	.short	0x0001
        /*0072*/ 	.short	0x0008
        /*0074*/ 	.byte	0x00, 0xf4, 0x21, 0x00


	//----- nvinfo : EIATTR_KPARAM_INFO
	.align		4
.L_25:
        /*0078*/ 	.byte	0x04, 0x17
        /*007a*/ 	.short	(.L_27 - .L_26)
.L_26:
        /*007c*/ 	.word	0x00000000
        /*0080*/ 	.short	0x0000
        /*0082*/ 	.short	0x0000
        /*0084*/ 	.byte	0x00, 0xf4, 0x21, 0x00


	//----- nvinfo : EIATTR_SPARSE_MMA_MASK
	.align		4
.L_27:
        /*0088*/ 	.byte	0x03, 0x50
        /*008a*/ 	.short	0x0000


	//----- nvinfo : EIATTR_MAXREG_COUNT
	.align		4
        /*008c*/ 	.byte	0x03, 0x1b
        /*008e*/ 	.short	0x00ff


	//----- nvinfo : EIATTR_EXIT_INSTR_OFFSETS
	.align		4
        /*0090*/ 	.byte	0x04, 0x1c
        /*0092*/ 	.short	(.L_29 - .L_28)


	//   ....[0]....
.L_28:
        /*0094*/ 	.word	0x00004970


	//   ....[1]....
        /*0098*/ 	.word	0x000049c0


	//----- nvinfo : EIATTR_REQNTID
	.align		4
.L_29:
        /*009c*/ 	.byte	0x04, 0x10
        /*009e*/ 	.short	(.L_31 - .L_30)
.L_30:
        /*00a0*/ 	.word	0x00000100
        /*00a4*/ 	.word	0x00000001
        /*00a8*/ 	.word	0x00000001


	//----- nvinfo : EIATTR_CRS_STACK_SIZE
	.align		4
.L_31:
        /*00ac*/ 	.byte	0x04, 0x1e
        /*00ae*/ 	.short	(.L_33 - .L_32)
.L_32:
        /*00b0*/ 	.word	0x00000000


	//----- nvinfo : EIATTR_CBANK_PARAM_SIZE
	.align		4
.L_33:
        /*00b4*/ 	.byte	0x03, 0x19
        /*00b6*/ 	.short	0x0038


	//----- nvinfo : EIATTR_PARAM_CBANK
	.align		4
        /*00b8*/ 	.byte	0x04, 0x0a
        /*00ba*/ 	.short	(.L_35 - .L_34)
	.align		4
.L_34:
        /*00bc*/ 	.word	index@(.nv.constant0.triton_poi_fused__native_batch_norm_legit_no_training_mul_softplus_tanh_8)
        /*00c0*/ 	.short	0x0210
        /*00c2*/ 	.short	0x0038


	//----- nvinfo : EIATTR_SW_WAR
	.align		4
.L_35:
        /*00c4*/ 	.byte	0x04, 0x36
        /*00c6*/ 	.short	(.L_37 - .L_36)
.L_36:
        /*00c8*/ 	.word	0x00000008
.L_37:


//--------------------- .nv.callgraph             --------------------------
	.section	.nv.callgraph,"",@"SHT_CUDA_CALLGRAPH"
	.align	4
	.sectionentsize	8
	.align		4
        /*0000*/ 	.word	0x00000000
	.align		4
        /*0004*/ 	.word	0xffffffff
	.align		4
        /*0008*/ 	.word	0x00000000
	.align		4
        /*000c*/ 	.word	0xfffffffe
	.align		4
        /*0010*/ 	.word	0x00000000
	.align		4
        /*0014*/ 	.word	0xfffffffd
	.align		4
        /*0018*/ 	.word	0x00000000
	.align		4
        /*001c*/ 	.word	0xfffffffc


//--------------------- .nv.constant4             --------------------------
	.section	.nv.constant4,"a",@progbits
	.align	8
	.align		8
.nv.constant4:
        /*0000*/ 	.dword	_$_str
	.align		8
        /*0008*/ 	.dword	_$_str_$_2


//--------------------- .text.triton_poi_fused__native_batch_norm_legit_no_training_mul_softplus_tanh_8 --------------------------
	.section	.text.triton_poi_fused__native_batch_norm_legit_no_training_mul_softplus_tanh_8,"ax",@progbits
	.sectionflags	@"SHF_BARRIERS=1"
	.align	128
        .global         triton_poi_fused__native_batch_norm_legit_no_training_mul_softplus_tanh_8
        .type           triton_poi_fused__native_batch_norm_legit_no_training_mul_softplus_tanh_8,@function
        .size           triton_poi_fused__native_batch_norm_legit_no_training_mul_softplus_tanh_8,(.L_x_81 - triton_poi_fused__native_batch_norm_legit_no_training_mul_softplus_tanh_8)
        .other          triton_poi_fused__native_batch_norm_legit_no_training_mul_softplus_tanh_8,@"STO_CUDA_ENTRY STV_DEFAULT"
triton_poi_fused__native_batch_norm_legit_no_training_mul_softplus_tanh_8:
.text.triton_poi_fused__native_batch_norm_legit_no_training_mul_softplus_tanh_8:
[----:B------:R-:W0:Y:S01]  /*0000*/  LDC R1, c[0x0][0x28] ;  /* 0x00000a00ff017b82 */ /* 0x000e220000000800 */
[----:B------:R-:W1:Y:S07]  /*0010*/  S2R R0, SR_TID.X ;  /* 0x0000000000007919 */ /* 0x000e6e0000002100 */
[----:B------:R-:W2:Y:S01]  /*0020*/  S2UR UR4, SR_CTAID.X ;  /* 0x00000000000479c3 */ /* 0x000ea20000002500 */
[----:B------:R-:W-:Y:S02]  /*0030*/  CS2R R20, SRZ ;  /* 0x0000000000147805 */ /* 0x000fe4000001ff00 */
[----:B------:R-:W-:Y:S01]  /*0040*/  CS2R R22, SRZ ;  /* 0x0000000000167805 */ /* 0x000fe2000001ff00 */
[----:B------:R-:W-:-:S04]  /*0050*/  ULDC.64 UR8, c[0x0][0x208] ;  /* 0x0000820000087ab9 */ /* 0x000fc80000000a00 */
[----:B------:R-:W3:Y:S01]  /*0060*/  LDC.64 R4, c[0x0][0x220] ;  /* 0x00008800ff047b82 */ /* 0x000ee20000000a00 */
[----:B------:R-:W4:Y:S07]  /*0070*/  S2R R3, SR_CTAID.Y ;  /* 0x0000000000037919 */ /* 0x000f2e0000002600 */
[----:B------:R-:W5:Y:S01]  /*0080*/  LDC.64 R46, c[0x0][0x210] ;  /* 0x00008400ff2e7b82 */ /* 0x000f620000000a00 */
[----:B--2---:R-:W-:-:S07]  /*0090*/  USHF.L.U32 UR4, UR4, 0x4, URZ ;  /* 0x0000000404047899 */ /* 0x004fce000800063f */
[----:B------:R-:W2:Y:S01]  /*00a0*/  LDC.64 R18, c[0x0][0x218] ;  /* 0x00008600ff127b82 */ /* 0x000ea20000000a00 */
[----:B------:R-:W-:Y:S02]  /*00b0*/  MOV R9, UR4 ;  /* 0x0000000400097c02 */ /* 0x000fe40008000f00 */
[----:B-1----:R-:W-:-:S05]  /*00c0*/  SHF.L.U32 R32, R0, 0x2, RZ ;  /* 0x0000000200207819 */ /* 0x002fca00000006ff */
[----:B------:R-:W1:Y:S01]  /*00d0*/  LDC.64 R34, c[0x0][0x228] ;  /* 0x00008a00ff227b82 */ /* 0x000e620000000a00 */
[----:B------:R-:W-:-:S04]  /*00e0*/  LOP3.LUT R9, R9, 0xc, R32, 0xf8, !PT ;  /* 0x0000000c09097812 */ /* 0x000fc800078ef820 */
[C---:B------:R-:W-:Y:S01]  /*00f0*/  ISETP.GE.AND P0, PT, R9.reuse, 0x100, PT ;  /* 0x000001000900780c */ /* 0x040fe20003f06270 */
[----:B---3--:R-:W-:Y:S02]  /*0100*/  IMAD.WIDE R4, R9, 0x4, R4 ;  /* 0x0000000409047825 */ /* 0x008fe400078e0204 */
[----:B------:R-:W3:Y:S10]  /*0110*/  LDC.64 R36, c[0x0][0x230] ;  /* 0x00008c00ff247b82 */ /* 0x000ef40000000a00 */
[----:B------:R2:W5:Y:S01]  /*0120*/  @!P0 LDG.E.EL.128 R20, desc[UR8][R4.64] ;  /* 0x0000000804148981 */ /* 0x000562000c2e1d00 */
[----:B------:R-:W-:-:S02]  /*0130*/  SHF.R.U32.HI R2, RZ, 0x2, R0 ;  /* 0x00000002ff027819 */ /* 0x000fc40000011600 */
[----:B------:R-:W-:Y:S02]  /*0140*/  CS2R R28, SRZ ;  /* 0x00000000001c7805 */ /* 0x000fe4000001ff00 */
[----:B------:R-:W-:Y:S02]  /*0150*/  CS2R R30, SRZ ;  /* 0x00000000001e7805 */ /* 0x000fe4000001ff00 */
[----:B------:R-:W-:Y:S02]  /*0160*/  CS2R R6, SRZ ;  /* 0x0000000000067805 */ /* 0x000fe4000001ff00 */
[----:B------:R-:W-:Y:S01]  /*0170*/  SGXT.U32 R2, R2, 0x6 ;  /* 0x000000060202781a */ /* 0x000fe20000000000 */
[----:B--2---:R-:W-:-:S03]  /*0180*/  IMAD.WIDE R18, R9, 0x4, R18 ;  /* 0x0000000409127825 */ /* 0x004fc600078e0212 */
[----:B----4-:R-:W-:Y:S02]  /*0190*/  PRMT R25, R2, 0x6540, R3 ;  /* 0x0000654002197816 */ /* 0x010fe40000000003 */
[----:B0-----:R-:W-:Y:S01]  /*01a0*/  CS2R R4, SRZ ;  /* 0x0000000000047805 */ /* 0x001fe2000001ff00 */
[----:B-1----:R-:W-:Y:S01]  /*01b0*/  IMAD.WIDE R34, R9, 0x4, R34 ;  /* 0x0000000409227825 */ /* 0x002fe200078e0222 */
[----:B------:R-:W-:Y:S02]  /*01c0*/  LEA R25, R25, R9, 0x8 ;  /* 0x0000000919197211 */ /* 0x000fe400078e40ff */
[----:B------:R-:W-:Y:S01]  /*01d0*/  CS2R R10, SRZ ;  /* 0x00000000000a7805 */ /* 0x000fe2000001ff00 */
[----:B---3--:R-:W-:Y:S01]  /*01e0*/  IMAD.WIDE R36, R9, 0x4, R36 ;  /* 0x0000000409247825 */ /* 0x008fe200078e0224 */
[----:B------:R-:W2:Y:S03]  /*01f0*/  @!P0 LDG.E.EL.128 R4, desc[UR8][R18.64] ;  /* 0x0000000812048981 */ /* 0x000ea6000c2e1d00 */
[----:B-----5:R-:W-:Y:S01]  /*0200*/  IMAD.WIDE R16, R25, 0x4, R46 ;  /* 0x0000000419107825 */ /* 0x020fe200078e022e */
[----:B------:R-:W-:-:S02]  /*0210*/  CS2R R8, SRZ ;  /* 0x0000000000087805 */ /* 0x000fc4000001ff00 */
[----:B------:R-:W-:Y:S02]  /*0220*/  CS2R R12, SRZ ;  /* 0x00000000000c7805 */ /* 0x000fe4000001ff00 */
[----:B------:R-:W-:Y:S01]  /*0230*/  CS2R R14, SRZ ;  /* 0x00000000000e7805 */ /* 0x000fe2000001ff00 */
[----:B------:R0:W2:Y:S04]  /*0240*/  @!P0 LDG.E.EL.128 R28, desc[UR8][R16.64] ;  /* 0x00000008101c8981 */ /* 0x0000a8000c2e1d00 */
[----:B------:R-:W3:Y:S04]  /*0250*/  @!P0 LDG.E.EL.128 R8, desc[UR8][R34.64] ;  /* 0x0000000822088981 */ /* 0x000ee8000c2e1d00 */
[----:B------:R1:W3:Y:S01]  /*0260*/  @!P0 LDG.E.EL.128 R12, desc[UR8][R36.64] ;  /* 0x00000008240c8981 */ /* 0x0002e2000c2e1d00 */
[----:B------:R-:W-:-:S02]  /*0270*/  IADD3 R27, R25, 0x4000, RZ ;  /* 0x00004000191b7810 */ /* 0x000fc40007ffe0ff */
[----:B0-----:R-:W-:Y:S02]  /*0280*/  CS2R R16, SRZ ;  /* 0x0000000000107805 */ /* 0x001fe4000001ff00 */
[----:B------:R-:W-:Y:S01]  /*0290*/  CS2R R18, SRZ ;  /* 0x0000000000127805 */ /* 0x000fe2000001ff00 */
[----:B------:R-:W-:-:S05]  /*02a0*/  IMAD.WIDE R26, R27, 0x4, R46 ;  /* 0x000000041b1a7825 */ /* 0x000fca00078e022e */
[----:B------:R0:W4:Y:S01]  /*02b0*/  @!P0 LDG.E.EL.128 R16, desc[UR8][R26.64] ;  /* 0x000000081a108981 */ /* 0x000122000c2e1d00 */
[----:B------:R-:W-:Y:S01]  /*02c0*/  HFMA2.MMA R0, -RZ, RZ, 1.625, 0 ;  /* 0x3e800000ff007435 */ /* 0x000fe200000001ff */
[----:B-1----:R-:W-:Y:S02]  /*02d0*/  IADD3 R37, R25, 0x8000, RZ ;  /* 0x0000800019257810 */ /* 0x002fe40007ffe0ff */
[----:B------:R-:W-:-:S03]  /*02e0*/  IADD3 R25, R25, 0xc000, RZ ;  /* 0x0000c00019197810 */ /* 0x000fc60007ffe0ff */
[----:B------:R-:W-:-:S04]  /*02f0*/  IMAD.WIDE R36, R37, 0x4, R46 ;  /* 0x0000000425247825 */ /* 0x000fc800078e022e */
[----:B------:R-:W-:-:S04]  /*0300*/  IMAD.WIDE R46, R25, 0x4, R46 ;  /* 0x00000004192e7825 */ /* 0x000fc800078e022e */
[----:B------:R-:W-:-:S04]  /*0310*/  FADD R20, R20, 9.9999997473787516356e-06 ;  /* 0x3727c5ac14147421 */ /* 0x000fc80000000000 */
[----:B------:R-:W1:Y:S01]  /*0320*/  MUFU.SQRT R24, R20 ;  /* 0x0000001400187308 */ /* 0x000e620000002000 */
[----:B------:R-:W-:Y:S01]  /*0330*/  FADD R21, R21, 9.9999997473787516356e-06 ;  /* 0x3727c5ac15157421 */ /* 0x000fe20000000000 */
[C---:B-1----:R-:W-:Y:S02]  /*0340*/  FSETP.GT.AND P1, PT, R24.reuse, 8.50705917302346158658e+37, PT ;  /* 0x7e8000001800780b */ /* 0x042fe40003f24000 */
[----:B------:R-:W-:-:S04]  /*0350*/  FSETP.GEU.AND P2, PT, R24, 1.175494350822287508e-38, PT ;  /* 0x008000001800780b */ /* 0x000fc80003f4e000 */
[----:B------:R-:W1:Y:S07]  /*0360*/  MUFU.SQRT R33, R21 ;  /* 0x0000001500217308 */ /* 0x000e6e0000002000 */
[----:B------:R-:W-:-:S04]  /*0370*/  @P1 FMUL R24, R24, 0.25 ;  /* 0x3e80000018181820 */ /* 0x000fc80000400000 */
[----:B------:R-:W-:-:S04]  /*0380*/  @!P2 FMUL R24, R24, 16777216 ;  /* 0x4b8000001818a820 */ /* 0x000fc80000400000 */
[----:B------:R-:W5:Y:S01]  /*0390*/  MUFU.RCP R44, R24 ;  /* 0x00000018002c7308 */ /* 0x000f620000001000 */
[C---:B-1----:R-:W-:Y:S01]  /*03a0*/  FSETP.GT.AND P3, PT, R33.reuse, 8.50705917302346158658e+37, PT ;  /* 0x7e8000002100780b */ /* 0x042fe20003f64000 */
[----:B------:R-:W-:Y:S01]  /*03b0*/  FADD R22, R22, 9.9999997473787516356e-06 ;  /* 0x3727c5ac16167421 */ /* 0x000fe20000000000 */
[----:B------:R-:W-:Y:S02]  /*03c0*/  FSEL R21, R0, 1, P1 ;  /* 0x3f80000000157808 */ /* 0x000fe40000800000 */
[----:B------:R-:W-:-:S03]  /*03d0*/  FSETP.GEU.AND P4, PT, R33, 1.175494350822287508e-38, PT ;  /* 0x008000002100780b */ /* 0x000fc60003f8e000 */
[----:B------:R-:W1:Y:S01]  /*03e0*/  MUFU.SQRT R22, R22 ;  /* 0x0000001600167308 */ /* 0x000e620000002000 */
[----:B------:R-:W-:-:S04]  /*03f0*/  @!P2 FMUL R21, R21, 16777216 ;  /* 0x4b8000001515a820 */ /* 0x000fc80000400000 */
[----:B-----5:R-:W-:Y:S01]  /*0400*/  FMUL R44, R44, R21 ;  /* 0x000000152c2c7220 */ /* 0x020fe20000400000 */
[----:B--2---:R-:W-:Y:S01]  /*0410*/  FADD R21, -R4, R28 ;  /* 0x0000001c04157221 */ /* 0x004fe20000000100 */
[----:B------:R-:W-:-:S03]  /*0420*/  @P3 FMUL R33, R33, 0.25 ;  /* 0x3e80000021213820 */ /* 0x000fc60000400000 */
[----:B------:R-:W-:Y:S01]  /*0430*/  FMUL R21, R21, R44 ;  /* 0x0000002c15157220 */ /* 0x000fe20000400000 */
[----:B------:R-:W-:-:S03]  /*0440*/  @!P4 FMUL R33, R33, 16777216 ;  /* 0x4b8000002121c820 */ /* 0x000fc60000400000 */
[----:B---3--:R-:W-:Y:S01]  /*0450*/  FFMA R28, R21, R8, R12 ;  /* 0x00000008151c7223 */ /* 0x008fe2000000000c */
[----:B------:R2:W3:Y:S01]  /*0460*/  MUFU.RCP R45, R33 ;  /* 0x00000021002d7308 */ /* 0x0004e20000001000 */
[C---:B-1----:R-:W-:Y:S02]  /*0470*/  FSETP.GT.AND P1, PT, R22.reuse, 8.50705917302346158658e+37, PT ;  /* 0x7e8000001600780b */ /* 0x042fe40003f24000 */
[----:B------:R-:W-:Y:S01]  /*0480*/  FSETP.GEU.AND P2, PT, R22, 1.175494350822287508e-38, PT ;  /* 0x008000001600780b */ /* 0x000fe20003f4e000 */
[----:B------:R-:W-:Y:S01]  /*0490*/  FADD R23, R23, 9.9999997473787516356e-06 ;  /* 0x3727c5ac17177421 */ /* 0x000fe20000000000 */
[----:B------:R-:W-:Y:S01]  /*04a0*/  FSEL R20, R0, 1, P3 ;  /* 0x3f80000000147808 */ /* 0x000fe20001800000 */
[----:B--2---:R-:W-:-:S04]  /*04b0*/  FMUL R33, R28, 1.4426950216293334961 ;  /* 0x3fb8aa3b1c217820 */ /* 0x004fc80000400000 */
[----:B------:R-:W-:Y:S01]  /*04c0*/  @!P4 FMUL R20, R20, 16777216 ;  /* 0x4b8000001414c820 */ /* 0x000fe20000400000 */
[----:B------:R-:W-:Y:S01]  /*04d0*/  FSETP.GEU.AND P3, PT, R33, -126, PT ;  /* 0xc2fc00002100780b */ /* 0x000fe20003f6e000 */
[----:B------:R-:W1:Y:S02]  /*04e0*/  MUFU.SQRT R23, R23 ;  /* 0x0000001700177308 */ /* 0x000e640000002000 */
[----:B------:R-:W-:Y:S01]  /*04f0*/  @P1 FMUL R22, R22, 0.25 ;  /* 0x3e80000016161820 */ /* 0x000fe20000400000 */
[----:B---3--:R-:W-:Y:S01]  /*0500*/  FMUL R45, R45, R20 ;  /* 0x000000142d2d7220 */ /* 0x008fe20000400000 */
[----:B------:R-:W-:Y:S02]  /*0510*/  FADD R20, -R5, R29 ;  /* 0x0000001d05147221 */ /* 0x000fe40000000100 */
[----:B------:R-:W-:Y:S02]  /*0520*/  @!P2 FMUL R22, R22, 16777216 ;  /* 0x4b8000001616a820 */ /* 0x000fe40000400000 */
[----:B------:R-:W-:-:S02]  /*0530*/  FMUL R20, R20, R45 ;  /* 0x0000002d14147220 */ /* 0x000fc40000400000 */
[----:B------:R-:W2:Y:S02]  /*0540*/  MUFU.RCP R34, R22 ;  /* 0x0000001600227308 */ /* 0x000ea40000001000 */
[----:B------:R-:W-:Y:S01]  /*0550*/  @!P3 FMUL R33, R33, 0.5 ;  /* 0x3f0000002121b820 */ /* 0x000fe20000400000 */
[----:B------:R-:W-:Y:S01]  /*0560*/  FFMA R29, R20, R9, R13 ;  /* 0x00000009141d7223 */ /* 0x000fe2000000000d */
[----:B------:R-:W-:Y:S02]  /*0570*/  FSEL R21, R0, 1, P1 ;  /* 0x3f80000000157808 */ /* 0x000fe40000800000 */
[----:B-1----:R-:W-:Y:S01]  /*0580*/  FSETP.GT.AND P4, PT, R23, 8.50705917302346158658e+37, PT ;  /* 0x7e8000001700780b */ /* 0x002fe20003f84000 */
[----:B------:R-:W-:Y:S01]  /*0590*/  FMUL R40, R29, 1.4426950216293334961 ;  /* 0x3fb8aa3b1d287820 */ /* 0x000fe20000400000 */
[----:B------:R-:W1:Y:S01]  /*05a0*/  MUFU.EX2 R33, R33 ;  /* 0x0000002100217308 */ /* 0x000e620000000800 */
[----:B------:R-:W-:Y:S01]  /*05b0*/  FSETP.GEU.AND P1, PT, R23, 1.175494350822287508e-38, PT ;  /* 0x008000001700780b */ /* 0x000fe20003f2e000 */
[----:B------:R-:W-:-:S02]  /*05c0*/  @!P2 FMUL R21, R21, 16777216 ;  /* 0x4b8000001515a820 */ /* 0x000fc40000400000 */
[----:B------:R-:W-:Y:S02]  /*05d0*/  FSETP.GEU.AND P2, PT, R40, -126, PT ;  /* 0xc2fc00002800780b */ /* 0x000fe40003f4e000 */
[----:B--2---:R-:W-:Y:S01]  /*05e0*/  FMUL R34, R34, R21 ;  /* 0x0000001522227220 */ /* 0x004fe20000400000 */
[----:B------:R-:W-:-:S04]  /*05f0*/  FADD R21, -R6, R30 ;  /* 0x0000001e06157221 */ /* 0x000fc80000000100 */
[----:B------:R-:W-:Y:S01]  /*0600*/  @P4 FMUL R23, R23, 0.25 ;  /* 0x3e80000017174820 */ /* 0x000fe20000400000 */
[----:B------:R-:W-:Y:S01]  /*0610*/  FMUL R21, R21, R34 ;  /* 0x0000002215157220 */ /* 0x000fe20000400000 */
[----:B-1----:R-:W-:Y:S02]  /*0620*/  @!P3 FMUL R33, R33, R33 ;  /* 0x000000212121b220 */ /* 0x002fe40000400000 */
[----:B------:R-:W-:Y:S01]  /*0630*/  @!P1 FMUL R23, R23, 16777216 ;  /* 0x4b80000017179820 */ /* 0x000fe20000400000 */
[----:B------:R-:W-:Y:S01]  /*0640*/  FFMA R30, R21, R10, R14 ;  /* 0x0000000a151e7223 */ /* 0x000fe2000000000e */
[----:B------:R-:W-:Y:S01]  /*0650*/  @!P2 FMUL R40, R40, 0.5 ;  /* 0x3f0000002828a820 */ /* 0x000fe20000400000 */
[----:B0-----:R-:W-:Y:S01]  /*0660*/  FADD.FTZ.RZ R26, R33, 1 ;  /* 0x3f800000211a7421 */ /* 0x001fe2000001c000 */
[----:B------:R-:W0:Y:S01]  /*0670*/  MUFU.RCP R39, R23 ;  /* 0x0000001700277308 */ /* 0x000e220000001000 */
[----:B------:R-:W-:-:S03]  /*0680*/  FMUL R38, R30, 1.4426950216293334961 ;  /* 0x3fb8aa3b1e267820 */ /* 0x000fc60000400000 */
[----:B------:R-:W-:Y:S02]  /*0690*/  IADD3 R26, R26, -0x3f400000, RZ ;  /* 0xc0c000001a1a7810 */ /* 0x000fe40007ffe0ff */
[----:B------:R-:W-:Y:S02]  /*06a0*/  FSEL R24, R0, 1, P4 ;  /* 0x3f80000000187808 */ /* 0x000fe40002000000 */
[----:B------:R-:W1:Y:S01]  /*06b0*/  MUFU.EX2 R40, R40 ;  /* 0x0000002800287308 */ /* 0x000e620000000800 */
[----:B------:R-:W-:Y:S02]  /*06c0*/  FSETP.GEU.AND P4, PT, R38, -126, PT ;  /* 0xc2fc00002600780b */ /* 0x000fe40003f8e000 */
[----:B------:R-:W-:Y:S01]  /*06d0*/  LOP3.LUT R42, R26, 0xff800000, RZ, 0xc0, !PT ;  /* 0xff8000001a2a7812 */ /* 0x000fe200078ec0ff */
[----:B------:R-:W-:-:S03]  /*06e0*/  @!P1 FMUL R24, R24, 16777216 ;  /* 0x4b80000018189820 */ /* 0x000fc60000400000 */
[----:B------:R-:W-:Y:S01]  /*06f0*/  IADD3 R27, -R42, 0x40800000, RZ ;  /* 0x408000002a1b7810 */ /* 0x000fe20007ffe1ff */
[----:B0-----:R-:W-:Y:S01]  /*0700*/  FMUL R39, R39, R24 ;  /* 0x0000001827277220 */ /* 0x001fe20000400000 */
[----:B------:R-:W-:Y:S02]  /*0710*/  CS2R R20, SRZ ;  /* 0x0000000000147805 */ /* 0x000fe4000001ff00 */
[----:B------:R-:W-:Y:S02]  /*0720*/  CS2R R22, SRZ ;  /* 0x0000000000167805 */ /* 0x000fe4000001ff00 */
[----:B------:R-:W-:Y:S01]  /*0730*/  CS2R R24, SRZ ;  /* 0x0000000000187805 */ /* 0x000fe2000001ff00 */
[----:B------:R-:W-:Y:S01]  /*0740*/  FFMA.FTZ R41, R27, R0, -1 ;  /* 0xbf8000001b297423 */ /* 0x000fe20000010000 */
[----:B------:R-:W-:Y:S01]  /*0750*/  CS2R R26, SRZ ;  /* 0x00000000001a7805 */ /* 0x000fe2000001ff00 */
[----:B------:R-:W-:Y:S01]  /*0760*/  @!P4 FMUL R38, R38, 0.5 ;  /* 0x3f0000002626c820 */ /* 0x000fe20000400000 */
[----:B-1----:R-:W-:Y:S01]  /*0770*/  @!P2 FMUL R40, R40, R40 ;  /* 0x000000282828a220 */ /* 0x002fe20000400000 */
[----:B------:R0:W2:Y:S03]  /*0780*/  @!P0 LDG.E.EL.128 R20, desc[UR8][R36.64] ;  /* 0x0000000824148981 */ /* 0x0000a6000c2e1d00 */
[----:B------:R-:W-:Y:S01]  /*0790*/  FADD.FTZ.RZ R35, R40, 1 ;  /* 0x3f80000028237421 */ /* 0x000fe2000001c000 */
[----:B------:R1:W3:Y:S01]  /*07a0*/  @!P0 LDG.E.EL.128 R24, desc[UR8][R46.64] ;  /* 0x000000082e188981 */ /* 0x0002e2000c2e1d00 */
[----:B------:R-:W5:Y:S01]  /*07b0*/  MUFU.EX2 R38, R38 ;  /* 0x0000002600267308 */ /* 0x000f620000000800 */
[----:B0-----:R-:W-:-:S02]  /*07c0*/  IADD3 R36, R33, -R42, RZ ;  /* 0x8000002a21247210 */ /* 0x001fc40007ffe0ff */
[----:B------:R-:W-:Y:S02]  /*07d0*/  IADD3 R35, R35, -0x3f400000, RZ ;  /* 0xc0c0000023237810 */ /* 0x000fe40007ffe0ff */
[----:B------:R-:W-:Y:S01]  /*07e0*/  MOV R37, 0x3d39bf78 ;  /* 0x3d39bf7800257802 */ /* 0x000fe20000000f00 */
[----:B------:R-:W-:Y:S01]  /*07f0*/  FADD R36, R36, R41 ;  /* 0x0000002924247221 */ /* 0x000fe20000000000 */
[----:B------:R-:W-:Y:S01]  /*0800*/  LOP3.LUT R35, R35, 0xff800000, RZ, 0xc0, !PT ;  /* 0xff80000023237812 */ /* 0x000fe200078ec0ff */
[----:B------:R-:W-:Y:S02]  /*0810*/  FADD R48, -R7, R31 ;  /* 0x0000001f07307221 */ /* 0x000fe40000000100 */
[----:B------:R-:W-:Y:S01]  /*0820*/  FFMA.FTZ R31, R36, -R37, 0.10546888411045074463 ;  /* 0x3dd80012241f7423 */ /* 0x000fe20000010825 */
[----:B------:R-:W-:-:S03]  /*0830*/  IADD3 R41, -R35, 0x40800000, RZ ;  /* 0x4080000023297810 */ /* 0x000fc60007ffe1ff */
[----:B------:R-:W-:Y:S01]  /*0840*/  FFMA.FTZ R31, R36, R31, -0.13229703903198242188 ;  /* 0xbe0778e0241f7423 */ /* 0x000fe2000001001f */
[----:B-----5:R-:W-:Y:S01]  /*0850*/  @!P4 FMUL R38, R38, R38 ;  /* 0x000000262626c220 */ /* 0x020fe20000400000 */
[----:B------:R-:W-:Y:S02]  /*0860*/  FFMA.FTZ R50, R41, R0, -1 ;  /* 0xbf80000029327423 */ /* 0x000fe40000010000 */
[----:B------:R-:W-:Y:S01]  /*0870*/  FFMA.FTZ R41, R36, R31, 0.14491446316242218018 ;  /* 0x3e14647524297423 */ /* 0x000fe2000001001f */
[----:B------:R-:W-:Y:S01]  /*0880*/  FMUL R48, R48, R39 ;  /* 0x0000002730307220 */ /* 0x000fe20000400000 */
[----:B------:R-:W-:Y:S01]  /*0890*/  IADD3 R43, R40, -R35, RZ ;  /* 0x80000023282b7210 */ /* 0x000fe20007ffe0ff */
[----:B------:R-:W-:Y:S01]  /*08a0*/  FADD.FTZ.RZ R49, R38, 1 ;  /* 0x3f80000026317421 */ /* 0x000fe2000001c000 */
[----:B------:R-:W-:Y:S01]  /*08b0*/  FFMA.FTZ R41, R36, R41, -0.16641564667224884033 ;  /* 0xbe2a68dd24297423 */ /* 0x000fe20000010029 */
[----:B------:R-:W-:Y:S02]  /*08c0*/  FFMA R31, R48, R11, R15 ;  /* 0x0000000b301f7223 */ /* 0x000fe4000000000f */
[----:B------:R-:W-:Y:S01]  /*08d0*/  FADD R48, R43, R50 ;  /* 0x000000322b307221 */ /* 0x000fe20000000000 */
[----:B------:R-:W-:Y:S01]  /*08e0*/  IADD3 R43, R49, -0x3f400000, RZ ;  /* 0xc0c00000312b7810 */ /* 0x000fe20007ffe0ff */
[----:B------:R-:W-:Y:S01]  /*08f0*/  FFMA.FTZ R41, R36, R41, 0.19988867640495300293 ;  /* 0x3e4caf9e24297423 */ /* 0x000fe20000010029 */
[----:B-1----:R-:W-:-:S02]  /*0900*/  FMUL R47, R31, 1.4426950216293334961 ;  /* 0x3fb8aa3b1f2f7820 */ /* 0x002fc40000400000 */
[----:B------:R-:W-:Y:S01]  /*0910*/  LOP3.LUT R43, R43, 0xff800000, RZ, 0xc0, !PT ;  /* 0xff8000002b2b7812 */ /* 0x000fe200078ec0ff */
[----:B------:R-:W-:-:S03]  /*0920*/  FFMA.FTZ R41, R36, R41, -0.25000196695327758789 ;  /* 0xbe80004224297423 */ /* 0x000fc60000010029 */
[----:B------:R-:W-:Y:S01]  /*0930*/  IADD3 R51, -R43, 0x40800000, RZ ;  /* 0x408000002b337810 */ /* 0x000fe20007ffe1ff */
[C---:B------:R-:W-:Y:S01]  /*0940*/  FFMA.FTZ R41, R36.reuse, R41, 0.33333510160446166992 ;  /* 0x3eaaaae624297423 */ /* 0x040fe20000010029 */
[----:B------:R-:W-:Y:S02]  /*0950*/  FSETP.GEU.AND P0, PT, R47, -126, PT ;  /* 0xc2fc00002f00780b */ /* 0x000fe40003f0e000 */
[----:B------:R-:W-:Y:S01]  /*0960*/  IADD3 R50, R38, -R43, RZ ;  /* 0x8000002b26327210 */ /* 0x000fe20007ffe0ff */
[----:B------:R-:W-:Y:S01]  /*0970*/  FFMA.FTZ R41, R36, R41, -0.5 ;  /* 0xbf00000024297423 */ /* 0x000fe20000010029 */
[----:B------:R-:W-:-:S03]  /*0980*/  FFMA.FTZ R51, R51, R0, -1 ;  /* 0xbf80000033337423 */ /* 0x000fc60000010000 */
[----:B------:R-:W-:Y:S01]  /*0990*/  FMUL R41, R36, R41 ;  /* 0x0000002924297220 */ /* 0x000fe20000400000 */
[----:B------:R-:W-:Y:S01]  /*09a0*/  FADD R50, R50, R51 ;  /* 0x0000003332327221 */ /* 0x000fe20000000000 */
[----:B------:R-:W-:Y:S02]  /*09b0*/  FFMA.FTZ R49, R48, -R37, 0.10546888411045074463 ;  /* 0x3dd8001230317423 */ /* 0x000fe40000010825 */
[----:B------:R-:W-:Y:S01]  /*09c0*/  FFMA.FTZ R46, R36, R41, R36 ;  /* 0x00000029242e7223 */ /* 0x000fe20000010024 */
[----:B------:R-:W-:Y:S01]  /*09d0*/  FFMA.FTZ R41, R50, -R37, 0.10546888411045074463 ;  /* 0x3dd8001232297423 */ /* 0x000fe20000010825 */
[----:B------:R-:W-:Y:S01]  /*09e0*/  @!P0 FMUL R47, R47, 0.5 ;  /* 0x3f0000002f2f8820 */ /* 0x000fe20000400000 */
[----:B------:R-:W-:Y:S02]  /*09f0*/  FFMA.FTZ R49, R48, R49, -0.13229703903198242188 ;  /* 0xbe0778e030317423 */ /* 0x000fe40000010031 */
[----:B------:R-:W-:Y:S02]  /*0a00*/  FFMA.FTZ R51, R50, R41, -0.13229703903198242188 ;  /* 0xbe0778e032337423 */ /* 0x000fe40000010029 */
[----:B------:R-:W0:Y:S01]  /*0a10*/  MUFU.EX2 R41, R47 ;  /* 0x0000002f00297308 */ /* 0x000e220000000800 */
[----:B------:R-:W-:-:S04]  /*0a20*/  FFMA.FTZ R49, R48, R49, 0.14491446316242218018 ;  /* 0x3e14647530317423 */ /* 0x000fc80000010031 */
[----:B------:R-:W-:-:S04]  /*0a30*/  FFMA.FTZ R49, R48, R49, -0.16641564667224884033 ;  /* 0xbe2a68dd30317423 */ /* 0x000fc80000010031 */
[----:B------:R-:W-:-:S04]  /*0a40*/  FFMA.FTZ R49, R48, R49, 0.19988867640495300293 ;  /* 0x3e4caf9e30317423 */ /* 0x000fc80000010031 */
[----:B------:R-:W-:Y:S01]  /*0a50*/  FFMA.FTZ R49, R48, R49, -0.25000196695327758789 ;  /* 0xbe80004230317423 */ /* 0x000fe20000010031 */
[----:B0-----:R-:W-:Y:S01]  /*0a60*/  @!P0 FMUL R41, R41, R41 ;  /* 0x0000002929298220 */ /* 0x001fe20000400000 */
[----:B----4-:R-:W-:Y:S02]  /*0a70*/  FADD R47, -R4, R16 ;  /* 0x00000010042f7221 */ /* 0x010fe40000000100 */
[C---:B------:R-:W-:Y:S01]  /*0a80*/  FFMA.FTZ R49, R48.reuse, R49, 0.33333510160446166992 ;  /* 0x3eaaaae630317423 */ /* 0x040fe20000010031 */
[----:B------:R-:W-:Y:S01]  /*0a90*/  FADD.FTZ.RZ R36, R41, 1 ;  /* 0x3f80000029247421 */ /* 0x000fe2000001c000 */
[----:B------:R-:W-:Y:S02]  /*0aa0*/  FMUL R47, R47, R44 ;  /* 0x0000002c2f2f7220 */ /* 0x000fe40000400000 */
[----:B------:R-:W-:Y:S02]  /*0ab0*/  FFMA.FTZ R49, R48, R49, -0.5 ;  /* 0xbf00000030317423 */ /* 0x000fe40000010031 */
[----:B------:R-:W-:-:S02]  /*0ac0*/  IADD3 R36, R36, -0x3f400000, RZ ;  /* 0xc0c0000024247810 */ /* 0x000fc40007ffe0ff */
[----:B------:R-:W-:Y:S01]  /*0ad0*/  FMUL R49, R48, R49 ;  /* 0x0000003130317220 */ /* 0x000fe20000400000 */
[----:B------:R-:W-:Y:S01]  /*0ae0*/  FFMA R16, R47, R8, R12 ;  /* 0x000000082f107223 */ /* 0x000fe2000000000c */
[----:B------:R-:W-:Y:S02]  /*0af0*/  LOP3.LUT R36, R36, 0xff800000, RZ, 0xc0, !PT ;  /* 0xff80000024247812 */ /* 0x000fe400078ec0ff */
[----:B------:R-:W-:Y:S01]  /*0b00*/  FFMA.FTZ R48, R48, R49, R48 ;  /* 0x0000003130307223 */ /* 0x000fe20000010030 */
[----:B------:R-:W-:Y:S01]  /*0b10*/  FMUL R47, R16, 1.4426950216293334961 ;  /* 0x3fb8aa3b102f7820 */ /* 0x000fe20000400000 */
[----:B------:R-:W-:Y:S01]  /*0b20*/  IADD3 R49, -R36, 0x40800000, RZ ;  /* 0x4080000024317810 */ /* 0x000fe20007ffe1ff */
[C---:B------:R-:W-:Y:S01]  /*0b30*/  FFMA.FTZ R51, R50.reuse, R51, 0.14491446316242218018 ;  /* 0x3e14647532337423 */ /* 0x040fe20000010033 */
[----:B------:R-:W-:Y:S02]  /*0b40*/  IADD3 R52, R41, -R36, RZ ;  /* 0x8000002429347210 */ /* 0x000fe40007ffe0ff */
[----:B------:R-:W-:Y:S01]  /*0b50*/  FSETP.GEU.AND P0, PT, R47, -126, PT ;  /* 0xc2fc00002f00780b */ /* 0x000fe20003f0e000 */
[----:B------:R-:W-:Y:S01]  /*0b60*/  FFMA.FTZ R49, R49, R0, -1 ;  /* 0xbf80000031317423 */ /* 0x000fe20000010000 */
[----:B------:R-:W-:-:S03]  /*0b70*/  FFMA.FTZ R51, R50, R51, -0.16641564667224884033 ;  /* 0xbe2a68dd32337423 */ /* 0x000fc60000010033 */
[----:B------:R-:W-:Y:S01]  /*0b80*/  FADD R52, R52, R49 ;  /* 0x0000003134347221 */ /* 0x000fe20000000000 */
[----:B------:R-:W-:-:S03]  /*0b90*/  FFMA.FTZ R51, R50, R51, 0.19988867640495300293 ;  /* 0x3e4caf9e32337423 */ /* 0x000fc60000010033 */
[----:B------:R-:W-:Y:S01]  /*0ba0*/  FFMA.FTZ R49, R52, -R37, 0.10546888411045074463 ;  /* 0x3dd8001234317423 */ /* 0x000fe20000010825 */
[----:B------:R-:W-:-:S03]  /*0bb0*/  FFMA.FTZ R51, R50, R51, -0.25000196695327758789 ;  /* 0xbe80004232337423 */ /* 0x000fc60000010033 */
[----:B------:R-:W-:Y:S01]  /*0bc0*/  FFMA.FTZ R49, R52, R49, -0.13229703903198242188 ;  /* 0xbe0778e034317423 */ /* 0x000fe20000010031 */
[----:B------:R-:W-:Y:S01]  /*0bd0*/  @!P0 FMUL R47, R47, 0.5 ;  /* 0x3f0000002f2f8820 */ /* 0x000fe20000400000 */
[----:B------:R-:W-:Y:S02]  /*0be0*/  FFMA.FTZ R51, R50, R51, 0.33333510160446166992 ;  /* 0x3eaaaae632337423 */ /* 0x000fe40000010033 */
[----:B------:R-:W-:Y:S01]  /*0bf0*/  FFMA.FTZ R49, R52, R49, 0.14491446316242218018 ;  /* 0x3e14647534317423 */ /* 0x000fe20000010031 */
[----:B------:R-:W0:Y:S01]  /*0c00*/  MUFU.EX2 R53, R47 ;  /* 0x0000002f00357308 */ /* 0x000e220000000800 */
[----:B------:R-:W-:Y:S02]  /*0c10*/  FFMA.FTZ R51, R50, R51, -0.5 ;  /* 0xbf00000032337423 */ /* 0x000fe40000010033 */
[----:B------:R-:W-:Y:S01]  /*0c20*/  FFMA.FTZ R49, R52, R49, -0.16641564667224884033 ;  /* 0xbe2a68dd34317423 */ /* 0x000fe20000010031 */
[----:B------:R-:W-:Y:S01]  /*0c30*/  I2FP.F32.S32 R43, R43 ;  /* 0x0000002b002b7245 */ /* 0x000fe20000201400 */
[----:B------:R-:W-:-:S02]  /*0c40*/  FMUL R51, R50, R51 ;  /* 0x0000003332337220 */ /* 0x000fc40000400000 */
[----:B------:R-:W-:Y:S01]  /*0c50*/  FFMA.FTZ R49, R52, R49, 0.19988867640495300293 ;  /* 0x3e4caf9e34317423 */ /* 0x000fe20000010031 */
[----:B------:R-:W-:Y:S01]  /*0c60*/  I2FP.F32.S32 R35, R35 ;  /* 0x0000002300237245 */ /* 0x000fe20000201400 */
[----:B------:R-:W-:Y:S01]  /*0c70*/  FFMA.FTZ R50, R50, R51, R50 ;  /* 0x0000003332327223 */ /* 0x000fe20000010032 */
[----:B------:R-:W-:Y:S01]  /*0c80*/  FMUL R43, R43, 1.1920928955078125e-07 ;  /* 0x340000002b2b7820 */ /* 0x000fe20000400000 */
[C---:B------:R-:W-:Y:S02]  /*0c90*/  FFMA.FTZ R49, R52.reuse, R49, -0.25000196695327758789 ;  /* 0xbe80004234317423 */ /* 0x040fe40000010031 */
[----:B------:R-:W-:Y:S01]  /*0ca0*/  FMUL R35, R35, 1.1920928955078125e-07 ;  /* 0x3400000023237820 */ /* 0x000fe20000400000 */
[----:B------:R-:W-:Y:S01]  /*0cb0*/  FFMA.FTZ R43, R43, 0.69314718246459960938, R50 ;  /* 0x3f3172182b2b7823 */ /* 0x000fe20000010032 */
[C---:B------:R-:W-:Y:S01]  /*0cc0*/  FFMA.FTZ R49, R52.reuse, R49, 0.33333510160446166992 ;  /* 0x3eaaaae634317423 */ /* 0x040fe20000010031 */
[----:B0-----:R-:W-:Y:S01]  /*0cd0*/  @!P0 FMUL R53, R53, R53 ;  /* 0x0000003535358220 */ /* 0x001fe20000400000 */
[----:B------:R-:W-:Y:S01]  /*0ce0*/  FADD R50, -R5, R17 ;  /* 0x0000001105327221 */ /* 0x000fe20000000100 */
[----:B------:R-:W-:Y:S01]  /*0cf0*/  FFMA.FTZ R48, R35, 0.69314718246459960938, R48 ;  /* 0x3f31721823307823 */ /* 0x000fe20000010030 */
[----:B------:R-:W-:Y:S01]  /*0d00*/  FFMA.FTZ R49, R52, R49, -0.5 ;  /* 0xbf00000034317423 */ /* 0x000fe20000010031 */
[----:B------:R-:W-:Y:S01]  /*0d10*/  FADD.FTZ.RZ R35, R53, 1 ;  /* 0x3f80000035237421 */ /* 0x000fe2000001c000 */
[----:B------:R-:W-:-:S02]  /*0d20*/  FMUL R50, R50, R45 ;  /* 0x0000002d32327220 */ /* 0x000fc40000400000 */
[----:B------:R-:W-:Y:S02]  /*0d30*/  FMUL R49, R52, R49 ;  /* 0x0000003134317220 */ /* 0x000fe40000400000 */
[----:B------:R-:W-:Y:S01]  /*0d40*/  IADD3 R35, R35, -0x3f400000, RZ ;  /* 0xc0c0000023237810 */ /* 0x000fe20007ffe0ff */
[----:B------:R-:W-:Y:S01]  /*0d50*/  FFMA R17, R50, R9, R13 ;  /* 0x0000000932117223 */ /* 0x000fe2000000000d */
[----:B------:R-:W-:Y:S02]  /*0d60*/  FFMA.FTZ R49, R52, R49, R52 ;  /* 0x0000003134317223 */ /* 0x000fe40000010034 */
[----:B------:R-:W-:Y:S01]  /*0d70*/  LOP3.LUT R52, R35, 0xff800000, RZ, 0xc0, !PT ;  /* 0xff80000023347812 */ /* 0x000fe200078ec0ff */
[----:B------:R-:W-:-:S03]  /*0d80*/  FMUL R47, R17, 1.4426950216293334961 ;  /* 0x3fb8aa3b112f7820 */ /* 0x000fc60000400000 */
[----:B------:R-:W-:Y:S02]  /*0d90*/  IADD3 R35, -R52, 0x40800000, RZ ;  /* 0x4080000034237810 */ /* 0x000fe40007ffe1ff */
[----:B------:R-:W-:Y:S02]  /*0da0*/  FSETP.GEU.AND P0, PT, R47, -126, PT ;  /* 0xc2fc00002f00780b */ /* 0x000fe40003f0e000 */
[----:B------:R-:W-:Y:S01]  /*0db0*/  IADD3 R54, R53, -R52, RZ ;  /* 0x8000003435367210 */ /* 0x000fe20007ffe0ff */
[----:B------:R-:W-:-:S04]  /*0dc0*/  FFMA.FTZ R35, R35, R0, -1 ;  /* 0xbf80000023237423 */ /* 0x000fc80000010000 */
[----:B------:R-:W-:-:S04]  /*0dd0*/  FADD R54, R54, R35 ;  /* 0x0000002336367221 */ /* 0x000fc80000000000 */
[C---:B------:R-:W-:Y:S02]  /*0de0*/  FFMA.FTZ R35, R54.reuse, -R37, 0.10546888411045074463 ;  /* 0x3dd8001236237423 */ /* 0x040fe40000010825 */
[----:B------:R-:W-:Y:S02]  /*0df0*/  @!P0 FMUL R47, R47, 0.5 ;  /* 0x3f0000002f2f8820 */ /* 0x000fe40000400000 */
[C---:B------:R-:W-:Y:S02]  /*0e00*/  FFMA.FTZ R35, R54.reuse, R35, -0.13229703903198242188 ;  /* 0xbe0778e036237423 */ /* 0x040fe40000010023 */
[----:B------:R-:W0:Y:S02]  /*0e10*/  MUFU.EX2 R50, R47 ;  /* 0x0000002f00327308 */ /* 0x000e240000000800 */
[----:B------:R-:W-:Y:S01]  /*0e20*/  FFMA.FTZ R35, R54, R35, 0.14491446316242218018 ;  /* 0x3e14647536237423 */ /* 0x000fe20000010023 */
[----:B------:R-:W-:-:S03]  /*0e30*/  I2FP.F32.S32 R36, R36 ;  /* 0x0000002400247245 */ /* 0x000fc60000201400 */
[----:B------:R-:W-:-:S04]  /*0e40*/  FFMA.FTZ R35, R54, R35, -0.16641564667224884033 ;  /* 0xbe2a68dd36237423 */ /* 0x000fc80000010023 */
[----:B------:R-:W-:Y:S01]  /*0e50*/  FFMA.FTZ R35, R54, R35, 0.19988867640495300293 ;  /* 0x3e4caf9e36237423 */ /* 0x000fe20000010023 */
[----:B------:R-:W-:-:S03]  /*0e60*/  FMUL R36, R36, 1.1920928955078125e-07 ;  /* 0x3400000024247820 */ /* 0x000fc60000400000 */
[----:B------:R-:W-:Y:S01]  /*0e70*/  FFMA.FTZ R35, R54, R35, -0.25000196695327758789 ;  /* 0xbe80004236237423 */ /* 0x000fe20000010023 */
[----:B0-----:R-:W-:Y:S01]  /*0e80*/  @!P0 FMUL R50, R50, R50 ;  /* 0x0000003232328220 */ /* 0x001fe20000400000 */
[----:B------:R-:W-:Y:S02]  /*0e90*/  FFMA.FTZ R36, R36, 0.69314718246459960938, R49 ;  /* 0x3f31721824247823 */ /* 0x000fe40000010031 */
[----:B------:R-:W-:Y:S01]  /*0ea0*/  FFMA.FTZ R35, R54, R35, 0.33333510160446166992 ;  /* 0x3eaaaae636237423 */ /* 0x000fe20000010023 */
[----:B------:R-:W-:-:S03]  /*0eb0*/  FADD.FTZ.RZ R49, R50, 1 ;  /* 0x3f80000032317421 */ /* 0x000fc6000001c000 */
[C---:B------:R-:W-:Y:S02]  /*0ec0*/  FFMA.FTZ R35, R54.reuse, R35, -0.5 ;  /* 0xbf00000036237423 */ /* 0x040fe40000010023 */
[----:B------:R-:W-:Y:S02]  /*0ed0*/  IADD3 R49, R49, -0x3f400000, RZ ;  /* 0xc0c0000031317810 */ /* 0x000fe40007ffe0ff */
[----:B------:R-:W-:Y:S01]  /*0ee0*/  I2FP.F32.S32 R52, R52 ;  /* 0x0000003400347245 */ /* 0x000fe20000201400 */
[----:B------:R-:W-:Y:S01]  /*0ef0*/  FMUL R35, R54, R35 ;  /* 0x0000002336237220 */ /* 0x000fe20000400000 */
[----:B------:R-:W-:Y:S01]  /*0f00*/  LOP3.LUT R47, R49, 0xff800000, RZ, 0xc0, !PT ;  /* 0xff800000312f7812 */ /* 0x000fe200078ec0ff */
[----:B------:R-:W-:Y:S02]  /*0f10*/  FADD R51, -R6, R18 ;  /* 0x0000001206337221 */ /* 0x000fe40000000100 */
[----:B------:R-:W-:Y:S01]  /*0f20*/  FFMA.FTZ R35, R54, R35, R54 ;  /* 0x0000002336237223 */ /* 0x000fe20000010036 */
[----:B------:R-:W-:Y:S01]  /*0f30*/  FMUL R52, R52, 1.1920928955078125e-07 ;  /* 0x3400000034347820 */ /* 0x000fe20000400000 */
[----:B------:R-:W-:Y:S01]  /*0f40*/  IADD3 R49, -R47, 0x40800000, RZ ;  /* 0x408000002f317810 */ /* 0x000fe20007ffe1ff */
[----:B------:R-:W-:-:S02]  /*0f50*/  FMUL R51, R34, R51 ;  /* 0x0000003322337220 */ /* 0x000fc40000400000 */
[----:B------:R-:W-:Y:S01]  /*0f60*/  FFMA.FTZ R35, R52, 0.69314718246459960938, R35 ;  /* 0x3f31721834237823 */ /* 0x000fe20000010023 */
[----:B------:R-:W-:Y:S01]  /*0f70*/  IADD3 R52, R50, -R47, RZ ;  /* 0x8000002f32347210 */ /* 0x000fe20007ffe0ff */
[----:B------:R-:W-:Y:S01]  /*0f80*/  FFMA.FTZ R49, R49, R0, -1 ;  /* 0xbf80000031317423 */ /* 0x000fe20000010000 */
[----:B------:R-:W-:-:S03]  /*0f90*/  FFMA R18, R51, R10, R14 ;  /* 0x0000000a33127223 */ /* 0x000fc6000000000e */
[----:B------:R-:W-:Y:S01]  /*0fa0*/  FADD R52, R52, R49 ;  /* 0x0000003134347221 */ /* 0x000fe20000000000 */
[----:B------:R-:W-:-:S03]  /*0fb0*/  FMUL R49, R18, 1.4426950216293334961 ;  /* 0x3fb8aa3b12317820 */ /* 0x000fc60000400000 */
[C---:B------:R-:W-:Y:S02]  /*0fc0*/  FFMA.FTZ R51, R52.reuse, -R37, 0.10546888411045074463 ;  /* 0x3dd8001234337423 */ /* 0x040fe40000010825 */
[----:B------:R-:W-:Y:S02]  /*0fd0*/  FSETP.GEU.AND P0, PT, R49, -126, PT ;  /* 0xc2fc00003100780b */ /* 0x000fe40003f0e000 */
[----:B------:R-:W-:-:S04]  /*0fe0*/  FFMA.FTZ R51, R52, R51, -0.13229703903198242188 ;  /* 0xbe0778e034337423 */ /* 0x000fc80000010033 */
[----:B------:R-:W-:-:S04]  /*0ff0*/  FFMA.FTZ R51, R52, R51, 0.14491446316242218018 ;  /* 0x3e14647534337423 */ /* 0x000fc80000010033 */
[----:B------:R-:W-:-:S03]  /*1000*/  FFMA.FTZ R51, R52, R51, -0.16641564667224884033 ;  /* 0xbe2a68dd34337423 */ /* 0x000fc60000010033 */
[----:B------:R-:W-:Y:S01]  /*1010*/  @!P0 FMUL R49, R49, 0.5 ;  /* 0x3f00000031318820 */ /* 0x000fe20000400000 */
[----:B------:R-:W-:-:S03]  /*1020*/  FFMA.FTZ R51, R52, R51, 0.19988867640495300293 ;  /* 0x3e4caf9e34337423 */ /* 0x000fc60000010033 */
[----:B------:R-:W0:Y:S01]  /*1030*/  MUFU.EX2 R54, R49 ;  /* 0x0000003100367308 */ /* 0x000e220000000800 */
[----:B------:R-:W-:-:S04]  /*1040*/  FFMA.FTZ R51, R52, R51, -0.25000196695327758789 ;  /* 0xbe80004234337423 */ /* 0x000fc80000010033 */
[----:B------:R-:W-:-:S04]  /*1050*/  FFMA.FTZ R51, R52, R51, 0.33333510160446166992 ;  /* 0x3eaaaae634337423 */ /* 0x000fc80000010033 */
[----:B------:R-:W-:-:S04]  /*1060*/  FFMA.FTZ R51, R52, R51, -0.5 ;  /* 0xbf00000034337423 */ /* 0x000fc80000010033 */
[----:B------:R-:W-:Y:S01]  /*1070*/  FMUL R51, R52, R51 ;  /* 0x0000003334337220 */ /* 0x000fe20000400000 */
[----:B0-----:R-:W-:-:S03]  /*1080*/  @!P0 FMUL R54, R54, R54 ;  /* 0x0000003636368220 */ /* 0x001fc60000400000 */
[----:B------:R-:W-:Y:S01]  /*1090*/  FFMA.FTZ R52, R52, R51, R52 ;  /* 0x0000003334347223 */ /* 0x000fe20000010034 */
[----:B------:R-:W-:-:S05]  /*10a0*/  FADD.FTZ.RZ R51, R54, 1 ;  /* 0x3f80000036337421 */ /* 0x000fca000001c000 */
[----:B------:R-:W-:-:S04]  /*10b0*/  IADD3 R51, R51, -0x3f400000, RZ ;  /* 0xc0c0000033337810 */ /* 0x000fc80007ffe0ff */
[----:B------:R-:W-:-:S04]  /*10c0*/  LOP3.LUT R51, R51, 0xff800000, RZ, 0xc0, !PT ;  /* 0xff80000033337812 */ /* 0x000fc800078ec0ff */
[----:B------:R-:W-:Y:S02]  /*10d0*/  IADD3 R55, -R51, 0x40800000, RZ ;  /* 0x4080000033377810 */ /* 0x000fe40007ffe1ff */
[----:B------:R-:W-:-:S03]  /*10e0*/  IADD3 R56, R54, -R51, RZ ;  /* 0x8000003336387210 */ /* 0x000fc60007ffe0ff */
[----:B------:R-:W-:-:S04]  /*10f0*/  FFMA.FTZ R55, R55, R0, -1 ;  /* 0xbf80000037377423 */ /* 0x000fc80000010000 */
[----:B------:R-:W-:-:S04]  /*1100*/  FADD R56, R56, R55 ;  /* 0x0000003738387221 */ /* 0x000fc80000000000 */
[----:B------:R-:W-:-:S04]  /*1110*/  FFMA.FTZ R49, R56, -R37, 0.10546888411045074463 ;  /* 0x3dd8001238317423 */ /* 0x000fc80000010825 */
[----:B------:R-:W-:-:S04]  /*1120*/  FFMA.FTZ R49, R56, R49, -0.13229703903198242188 ;  /* 0xbe0778e038317423 */ /* 0x000fc80000010031 */
[----:B------:R-:W-:-:S04]  /*1130*/  FFMA.FTZ R49, R56, R49, 0.14491446316242218018 ;  /* 0x3e14647538317423 */ /* 0x000fc80000010031 */
[----:B------:R-:W-:-:S04]  /*1140*/  FFMA.FTZ R49, R56, R49, -0.16641564667224884033 ;  /* 0xbe2a68dd38317423 */ /* 0x000fc80000010031 */
[----:B------:R-:W-:-:S04]  /*1150*/  FFMA.FTZ R49, R56, R49, 0.19988867640495300293 ;  /* 0x3e4caf9e38317423 */ /* 0x000fc80000010031 */
[----:B------:R-:W-:-:S04]  /*1160*/  FFMA.FTZ R49, R56, R49, -0.25000196695327758789 ;  /* 0xbe80004238317423 */ /* 0x000fc80000010031 */
[----:B------:R-:W-:-:S04]  /*1170*/  FFMA.FTZ R49, R56, R49, 0.33333510160446166992 ;  /* 0x3eaaaae638317423 */ /* 0x000fc80000010031 */
[----:B------:R-:W-:Y:S01]  /*1180*/  FFMA.FTZ R49, R56, R49, -0.5 ;  /* 0xbf00000038317423 */ /* 0x000fe20000010031 */
[C---:B--2---:R-:W-:Y:S01]  /*1190*/  FADD R55, -R4.reuse, R20 ;  /* 0x0000001404377221 */ /* 0x044fe20000000100 */
[----:B---3--:R-:W-:Y:S02]  /*11a0*/  FADD R57, -R4, R24 ;  /* 0x0000001804397221 */ /* 0x008fe40000000100 */
[C---:B------:R-:W-:Y:S01]  /*11b0*/  FMUL R49, R56.reuse, R49 ;  /* 0x0000003138317220 */ /* 0x040fe20000400000 */
[----:B------:R-:W-:Y:S01]  /*11c0*/  FADD R4, -R7, R19 ;  /* 0x0000001307047221 */ /* 0x000fe20000000100 */
[C---:B------:R-:W-:Y:S02]  /*11d0*/  FADD R24, -R5.reuse, R21 ;  /* 0x0000001505187221 */ /* 0x040fe40000000100 */
[----:B------:R-:W-:Y:S01]  /*11e0*/  FFMA.FTZ R49, R56, R49, R56 ;  /* 0x0000003138317223 */ /* 0x000fe20000010038 */
[----:B------:R-:W-:Y:S01]  /*11f0*/  FADD R56, -R5, R25 ;  /* 0x0000001905387221 */ /* 0x000fe20000000100 */
[----:B------:R-:W-:Y:S01]  /*1200*/  FMUL R4, R39, R4 ;  /* 0x0000000427047220 */ /* 0x000fe20000400000 */
[----:B------:R-:W-:-:S03]  /*1210*/  FMUL R5, R44, R55 ;  /* 0x000000372c057220 */ /* 0x000fc60000400000 */
[----:B------:R-:W-:Y:S01]  /*1220*/  FFMA R4, R4, R11, R15 ;  /* 0x0000000b04047223 */ /* 0x000fe2000000000f */
[----:B------:R-:W-:-:S03]  /*1230*/  FFMA R5, R5, R8, R12 ;  /* 0x0000000805057223 */ /* 0x000fc6000000000c */
[----:B------:R-:W-:Y:S01]  /*1240*/  FMUL R21, R4, 1.4426950216293334961 ;  /* 0x3fb8aa3b04157820 */ /* 0x000fe20000400000 */
[----:B------:R-:W-:-:S04]  /*1250*/  FMUL R20, R5, 1.4426950216293334961 ;  /* 0x3fb8aa3b05147820 */ /* 0x000fc80000400000 */
[----:B------:R-:W-:Y:S02]  /*1260*/  FSETP.GEU.AND P0, PT, R21, -126, PT ;  /* 0xc2fc00001500780b */ /* 0x000fe40003f0e000 */
[----:B------:R-:W-:Y:S02]  /*1270*/  FSETP.GEU.AND P1, PT, R20, -126, PT ;  /* 0xc2fc00001400780b */ /* 0x000fe40003f2e000 */
[----:B------:R-:W-:-:S09]  /*1280*/  ISETP.GE.U32.AND P2, PT, R33, 0x7f800000, PT ;  /* 0x7f8000002100780c */ /* 0x000fd20003f46070 */
[----:B------:R-:W-:Y:S02]  /*1290*/  @!P0 FMUL R21, R21, 0.5 ;  /* 0x3f00000015158820 */ /* 0x000fe40000400000 */
[----:B------:R-:W-:Y:S01]  /*12a0*/  @!P1 FMUL R20, R20, 0.5 ;  /* 0x3f00000014149820 */ /* 0x000fe20000400000 */
[----:B------:R-:W-:-:S03]  /*12b0*/  I2FP.F32.S32 R42, R42 ;  /* 0x0000002a002a7245 */ /* 0x000fc60000201400 */
[----:B------:R-:W0:Y:S01]  /*12c0*/  MUFU.EX2 R21, R21 ;  /* 0x0000001500157308 */ /* 0x000e220000000800 */
[----:B------:R-:W-:-:S07]  /*12d0*/  FMUL R57, R44, R57 ;  /* 0x000000392c397220 */ /* 0x000fce0000400000 */
[----:B------:R-:W1:Y:S01]  /*12e0*/  MUFU.EX2 R20, R20 ;  /* 0x0000001400147308 */ /* 0x000e620000000800 */
[C---:B------:R-:W-:Y:S01]  /*12f0*/  FMUL R24, R45.reuse, R24 ;  /* 0x000000182d187220 */ /* 0x040fe20000400000 */
[----:B------:R-:W-:Y:S01]  /*1300*/  FMUL R56, R45, R56 ;  /* 0x000000382d387220 */ /* 0x000fe20000400000 */
[----:B------:R-:W-:Y:S01]  /*1310*/  FMUL R25, R42, 1.1920928955078125e-07 ;  /* 0x340000002a197820 */ /* 0x000fe20000400000 */
[----:B------:R-:W-:Y:S01]  /*1320*/  BSSY B0, `(.L_x_0) ;  /* 0x000000c000007945 */ /* 0x000fe20003800000 */
[----:B------:R-:W-:Y:S01]  /*1330*/  FFMA R8, R57, R8, R12 ;  /* 0x0000000839087223 */ /* 0x000fe2000000000c */
[-CC-:B------:R-:W-:Y:S01]  /*1340*/  FFMA R12, R24, R9.reuse, R13.reuse ;  /* 0x00000009180c7223 */ /* 0x180fe2000000000d */
[----:B------:R-:W-:Y:S01]  /*1350*/  FFMA R9, R56, R9, R13 ;  /* 0x0000000938097223 */ /* 0x000fe2000000000d */
[----:B------:R-:W-:Y:S01]  /*1360*/  ISETP.GE.U32.AND P3, PT, R40, 0x7f800000, PT ;  /* 0x7f8000002800780c */ /* 0x000fe20003f66070 */
[----:B------:R-:W-:Y:S01]  /*1370*/  FFMA.FTZ R25, R25, 0.69314718246459960938, R46 ;  /* 0x3f31721819197823 */ /* 0x000fe2000001002e */
[----:B0-----:R-:W-:Y:S11]  /*1380*/  @!P2 BRA `(.L_x_1) ;  /* 0x000000000014a947 */ /* 0x001ff60003800000 */
[----:B------:R-:W-:-:S13]  /*1390*/  ISETP.GE.AND P2, PT, R33, -0x407fffff, PT ;  /* 0xbf8000012100780c */ /* 0x000fda0003f46270 */
[----:B------:R-:W-:-:S05]  /*13a0*/  @P2 MOV R24, 0x7f800000 ;  /* 0x7f80000000182802 */ /* 0x000fca0000000f00 */
[C---:B------:R-:W-:Y:S01]  /*13b0*/  @P2 FFMA.FTZ R25, R33.reuse, R24, +INF ;  /* 0x7f80000021192423 */ /* 0x040fe20000010018 */
[----:B------:R-:W-:-:S04]  /*13c0*/  FSETP.NEU.AND P2, PT, R33, RZ, PT ;  /* 0x000000ff2100720b */ /* 0x000fc80003f4d000 */
[----:B------:R-:W-:-:S09]  /*13d0*/  FSEL R25, R25, -RZ, P2 ;  /* 0x800000ff19197208 */ /* 0x000fd20001000000 */
.L_x_1:
[----:B------:R-:W-:Y:S05]  /*13e0*/  BSYNC B0 ;  /* 0x0000000000007941 */ /* 0x000fea0003800000 */
.L_x_0:
[----:B------:R-:W-:Y:S04]  /*13f0*/  BSSY B0, `(.L_x_2) ;  /* 0x0000007000007945 */ /* 0x000fe80003800000 */
[----:B------:R-:W-:Y:S05]  /*1400*/  @!P3 BRA `(.L_x_3) ;  /* 0x000000000014b947 */ /* 0x000fea0003800000 */
[----:B------:R-:W-:-:S13]  /*1410*/  ISETP.GE.AND P2, PT, R40, -0x407fffff, PT ;  /* 0xbf8000012800780c */ /* 0x000fda0003f46270 */
[----:B------:R-:W-:-:S05]  /*1420*/  @P2 MOV R13, 0x7f800000 ;  /* 0x7f800000000d2802 */ /* 0x000fca0000000f00 */
[C---:B------:R-:W-:Y:S01]  /*1430*/  @P2 FFMA.FTZ R48, R40.reuse, R13, +INF ;  /* 0x7f80000028302423 */ /* 0x040fe2000001000d */
[----:B------:R-:W-:-:S04]  /*1440*/  FSETP.NEU.AND P2, PT, R40, RZ, PT ;  /* 0x000000ff2800720b */ /* 0x000fc80003f4d000 */
[----:B------:R-:W-:-:S09]  /*1450*/  FSEL R48, R48, -RZ, P2 ;  /* 0x800000ff30307208 */ /* 0x000fd20001000000 */
.L_x_3:
[----:B------:R-:W-:Y:S05]  /*1460*/  BSYNC B0 ;  /* 0x0000000000007941 */ /* 0x000fea0003800000 */
.L_x_2:
[----:B------:R-:W-:Y:S01]  /*1470*/  @!P0 FMUL R21, R21, R21 ;  /* 0x0000001515158220 */ /* 0x000fe20000400000 */
[----:B------:R-:W-:Y:S01]  /*1480*/  ISETP.GE.U32.AND P0, PT, R38, 0x7f800000, PT ;  /* 0x7f8000002600780c */ /* 0x000fe20003f06070 */
[----:B-1----:R-:W-:Y:S01]  /*1490*/  @!P1 FMUL R20, R20, R20 ;  /* 0x0000001414149220 */ /* 0x002fe20000400000 */
[----:B------:R-:W-:Y:S01]  /*14a0*/  BSSY B0, `(.L_x_4) ;  /* 0x000000d000007945 */ /* 0x000fe20003800000 */
[----:B------:R-:W-:Y:S01]  /*14b0*/  FADD.FTZ.RZ R13, R21, 1 ;  /* 0x3f800000150d7421 */ /* 0x000fe2000001c000 */
[----:B------:R-:W-:Y:S01]  /*14c0*/  ISETP.GE.U32.AND P1, PT, R41, 0x7f800000, PT ;  /* 0x7f8000002900780c */ /* 0x000fe20003f26070 */
[----:B------:R-:W-:Y:S01]  /*14d0*/  FADD.FTZ.RZ R19, R20, 1 ;  /* 0x3f80000014137421 */ /* 0x000fe2000001c000 */
[----:B------:R-:W-:Y:S02]  /*14e0*/  ISETP.GE.U32.AND P2, PT, R53, 0x7f800000, PT ;  /* 0x7f8000003500780c */ /* 0x000fe40003f46070 */
[----:B------:R-:W-:Y:S02]  /*14f0*/  IADD3 R13, R13, -0x3f400000, RZ ;  /* 0xc0c000000d0d7810 */ /* 0x000fe40007ffe0ff */
[----:B------:R-:W-:-:S03]  /*1500*/  IADD3 R19, R19, -0x3f400000, RZ ;  /* 0xc0c0000013137810 */ /* 0x000fc60007ffe0ff */
[----:B------:R-:W-:Y:S06]  /*1510*/  @!P0 BRA `(.L_x_5) ;  /* 0x0000000000148947 */ /* 0x000fec0003800000 */
[----:B------:R-:W-:-:S13]  /*1520*/  ISETP.GE.AND P0, PT, R38, -0x407fffff, PT ;  /* 0xbf8000012600780c */ /* 0x000fda0003f06270 */
[----:B------:R-:W-:-:S05]  /*1530*/  @P0 MOV R33, 0x7f800000 ;  /* 0x7f80000000210802 */ /* 0x000fca0000000f00 */
[C---:B------:R-:W-:Y:S01]  /*1540*/  @P0 FFMA.FTZ R43, R38.reuse, R33, +INF ;  /* 0x7f800000262b0423 */ /* 0x040fe20000010021 */
[----:B------:R-:W-:-:S04]  /*1550*/  FSETP.NEU.AND P0, PT, R38, RZ, PT ;  /* 0x000000ff2600720b */ /* 0x000fc80003f0d000 */
[----:B------:R-:W-:-:S09]  /*1560*/  FSEL R43, R43, -RZ, P0 ;  /* 0x800000ff2b2b7208 */ /* 0x000fd20000000000 */
.L_x_5:
[----:B------:R-:W-:Y:S05]  /*1570*/  BSYNC B0 ;  /* 0x0000000000007941 */ /* 0x000fea0003800000 */
.L_x_4:
[----:B------:R-:W-:Y:S01]  /*1580*/  BSSY B0, `(.L_x_6) ;  /* 0x0000009000007945 */ /* 0x000fe20003800000 */
[----:B------:R-:W-:Y:S02]  /*1590*/  LOP3.LUT R24, R13, 0xff800000, RZ, 0xc0, !PT ;  /* 0xff8000000d187812 */ /* 0x000fe400078ec0ff */
[----:B------:R-:W-:Y:S01]  /*15a0*/  LOP3.LUT R33, R19, 0xff800000, RZ, 0xc0, !PT ;  /* 0xff80000013217812 */ /* 0x000fe200078ec0ff */
[----:B------:R-:W-:Y:S06]  /*15b0*/  @!P1 BRA `(.L_x_7) ;  /* 0x0000000000149947 */ /* 0x000fec0003800000 */
[----:B------:R-:W-:-:S13]  /*15c0*/  ISETP.GE.AND P0, PT, R41, -0x407fffff, PT ;  /* 0xbf8000012900780c */ /* 0x000fda0003f06270 */
[----:B------:R-:W-:-:S05]  /*15d0*/  @P0 MOV R38, 0x7f800000 ;  /* 0x7f80000000260802 */ /* 0x000fca0000000f00 */
[C---:B------:R-:W-:Y:S01]  /*15e0*/  @P0 FFMA.FTZ R36, R41.reuse, R38, +INF ;  /* 0x7f80000029240423 */ /* 0x040fe20000010026 */
[----:B------:R-:W-:-:S04]  /*15f0*/  FSETP.NEU.AND P0, PT, R41, RZ, PT ;  /* 0x000000ff2900720b */ /* 0x000fc80003f0d000 */
[----:B------:R-:W-:-:S09]  /*1600*/  FSEL R36, R36, -RZ, P0 ;  /* 0x800000ff24247208 */ /* 0x000fd20000000000 */
.L_x_7:
[----:B------:R-:W-:Y:S05]  /*1610*/  BSYNC B0 ;  /* 0x0000000000007941 */ /* 0x000fea0003800000 */
.L_x_6:
[----:B------:R-:W-:Y:S01]  /*1620*/  BSSY B0, `(.L_x_8) ;  /* 0x0000009000007945 */ /* 0x000fe20003800000 */
[----:B------:R-:W-:Y:S02]  /*1630*/  IADD3 R13, -R24, 0x40800000, RZ ;  /* 0x40800000180d7810 */ /* 0x000fe40007ffe1ff */
[----:B------:R-:W-:Y:S01]  /*1640*/  IADD3 R19, -R33, 0x40800000, RZ ;  /* 0x4080000021137810 */ /* 0x000fe20007ffe1ff */
[----:B------:R-:W-:Y:S06]  /*1650*/  @!P2 BRA `(.L_x_9) ;  /* 0x000000000014a947 */ /* 0x000fec0003800000 */
[----:B------:R-:W-:-:S13]  /*1660*/  ISETP.GE.AND P0, PT, R53, -0x407fffff, PT ;  /* 0xbf8000013500780c */ /* 0x000fda0003f06270 */
[----:B------:R-:W-:-:S05]  /*1670*/  @P0 MOV R38, 0x7f800000 ;  /* 0x7f80000000260802 */ /* 0x000fca0000000f00 */
[C---:B------:R-:W-:Y:S01]  /*1680*/  @P0 FFMA.FTZ R35, R53.reuse, R38, +INF ;  /* 0x7f80000035230423 */ /* 0x040fe20000010026 */
[----:B------:R-:W-:-:S04]  /*1690*/  FSETP.NEU.AND P0, PT, R53, RZ, PT ;  /* 0x000000ff3500720b */ /* 0x000fc80003f0d000 */
[----:B------:R-:W-:-:S09]  /*16a0*/  FSEL R35, R35, -RZ, P0 ;  /* 0x800000ff23237208 */ /* 0x000fd20000000000 */
.L_x_9:
[----:B------:R-:W-:Y:S05]  /*16b0*/  BSYNC B0 ;  /* 0x0000000000007941 */ /* 0x000fea0003800000 */
.L_x_8:
[----:B------:R-:W-:Y:S01]  /*16c0*/  IADD3 R40, R21, -R24, RZ ;  /* 0x8000001815287210 */ /* 0x000fe20007ffe0ff */
[-C--:B------:R-:W-:Y:S01]  /*16d0*/  FFMA.FTZ R13, R13, R0.reuse, -1 ;  /* 0xbf8000000d0d7423 */ /* 0x080fe20000010000 */
[----:B------:R-:W-:Y:S01]  /*16e0*/  IADD3 R38, R20, -R33, RZ ;  /* 0x8000002114267210 */ /* 0x000fe20007ffe0ff */
[----:B------:R-:W-:Y:S01]  /*16f0*/  FFMA.FTZ R19, R19, R0, -1 ;  /* 0xbf80000013137423 */ /* 0x000fe20000010000 */
[----:B------:R-:W-:Y:S01]  /*1700*/  FMUL R41, R12, 1.4426950216293334961 ;  /* 0x3fb8aa3b0c297820 */ /* 0x000fe20000400000 */
[----:B------:R-:W-:Y:S01]  /*1710*/  FADD R40, R40, R13 ;  /* 0x0000000d28287221 */ /* 0x000fe20000000000 */
[----:B------:R-:W-:Y:S01]  /*1720*/  FADD R45, -R6, R26 ;  /* 0x0000001a062d7221 */ /* 0x000fe20000000100 */
[----:B------:R-:W-:Y:S01]  /*1730*/  FADD R38, R38, R19 ;  /* 0x0000001326267221 */ /* 0x000fe20000000000 */
[----:B------:R-:W-:Y:S01]  /*1740*/  FADD R26, -R7, R27 ;  /* 0x0000001b071a7221 */ /* 0x000fe20000000100 */
[-C--:B------:R-:W-:Y:S01]  /*1750*/  FFMA.FTZ R13, R40, -R37.reuse, 0.10546888411045074463 ;  /* 0x3dd80012280d7423 */ /* 0x080fe20000010825 */
[----:B------:R-:W-:Y:S01]  /*1760*/  FSETP.GEU.AND P0, PT, R41, -126, PT ;  /* 0xc2fc00002900780b */ /* 0x000fe20003f0e000 */
[----:B------:R-:W-:Y:S01]  /*1770*/  FFMA.FTZ R19, R38, -R37, 0.10546888411045074463 ;  /* 0x3dd8001226137423 */ /* 0x000fe20000010825 */
[----:B------:R-:W-:Y:S01]  /*1780*/  FMUL R45, R34, R45 ;  /* 0x0000002d222d7220 */ /* 0x000fe20000400000 */
[----:B------:R-:W-:Y:S01]  /*1790*/  FFMA.FTZ R13, R40, R13, -0.13229703903198242188 ;  /* 0xbe0778e0280d7423 */ /* 0x000fe2000001000d */
[----:B------:R-:W-:Y:S01]  /*17a0*/  FMUL R46, R9, 1.4426950216293334961 ;  /* 0x3fb8aa3b092e7820 */ /* 0x000fe20000400000 */
[----:B------:R-:W-:Y:S01]  /*17b0*/  FFMA.FTZ R19, R38, R19, -0.13229703903198242188 ;  /* 0xbe0778e026137423 */ /* 0x000fe20000010013 */
[----:B------:R-:W-:Y:S01]  /*17c0*/  I2FP.F32.S32 R24, R24 ;  /* 0x0000001800187245 */ /* 0x000fe20000201400 */
[----:B------:R-:W-:Y:S01]  /*17d0*/  FFMA.FTZ R13, R40, R13, 0.14491446316242218018 ;  /* 0x3e146475280d7423 */ /* 0x000fe2000001000d */
[----:B------:R-:W-:Y:S01]  /*17e0*/  I2FP.F32.S32 R33, R33 ;  /* 0x0000002100217245 */ /* 0x000fe20000201400 */
[----:B------:R-:W-:Y:S01]  /*17f0*/  FFMA.FTZ R19, R38, R19, 0.14491446316242218018 ;  /* 0x3e14647526137423 */ /* 0x000fe20000010013 */
[----:B------:R-:W-:Y:S01]  /*1800*/  I2FP.F32.S32 R47, R47 ;  /* 0x0000002f002f7245 */ /* 0x000fe20000201400 */
[----:B------:R-:W-:Y:S01]  /*1810*/  FFMA.FTZ R13, R40, R13, -0.16641564667224884033 ;  /* 0xbe2a68dd280d7423 */ /* 0x000fe2000001000d */
[----:B------:R-:W-:Y:S01]  /*1820*/  BSSY B0, `(.L_x_10) ;  /* 0x00000a0000007945 */ /* 0x000fe20003800000 */
[----:B------:R-:W-:Y:S01]  /*1830*/  FFMA.FTZ R19, R38, R19, -0.16641564667224884033 ;  /* 0xbe2a68dd26137423 */ /* 0x000fe20000010013 */
[----:B------:R-:W-:Y:S01]  /*1840*/  @!P0 FMUL R41, R41, 0.5 ;  /* 0x3f00000029298820 */ /* 0x000fe20000400000 */
[----:B------:R-:W-:Y:S01]  /*1850*/  FFMA.FTZ R13, R40, R13, 0.19988867640495300293 ;  /* 0x3e4caf9e280d7423 */ /* 0x000fe2000001000d */
[----:B------:R-:W-:Y:S01]  /*1860*/  FMUL R33, R33, 1.1920928955078125e-07 ;  /* 0x3400000021217820 */ /* 0x000fe20000400000 */
[----:B------:R-:W-:Y:S01]  /*1870*/  FFMA.FTZ R19, R38, R19, 0.19988867640495300293 ;  /* 0x3e4caf9e26137423 */ /* 0x000fe20000010013 */
[----:B------:R-:W-:Y:S01]  /*1880*/  FMUL R47, R47, 1.1920928955078125e-07 ;  /* 0x340000002f2f7820 */ /* 0x000fe20000400000 */
[----:B------:R-:W-:-:S02]  /*1890*/  FFMA.FTZ R13, R40, R13, -0.25000196695327758789 ;  /* 0xbe800042280d7423 */ /* 0x000fc4000001000d */
[----:B------:R-:W-:Y:S01]  /*18a0*/  FFMA.FTZ R19, R38, R19, -0.25000196695327758789 ;  /* 0xbe80004226137423 */ /* 0x000fe20000010013 */
[----:B------:R-:W-:Y:S01]  /*18b0*/  FFMA.FTZ R52, R47, 0.69314718246459960938, R52 ;  /* 0x3f3172182f347823 */ /* 0x000fe20000010034 */
[----:B------:R-:W-:Y:S02]  /*18c0*/  FFMA.FTZ R13, R40, R13, 0.33333510160446166992 ;  /* 0x3eaaaae6280d7423 */ /* 0x000fe4000001000d */
[----:B------:R-:W-:Y:S02]  /*18d0*/  FFMA.FTZ R19, R38, R19, 0.33333510160446166992 ;  /* 0x3eaaaae626137423 */ /* 0x000fe40000010013 */
[----:B------:R-:W-:Y:S02]  /*18e0*/  FFMA.FTZ R13, R40, R13, -0.5 ;  /* 0xbf000000280d7423 */ /* 0x000fe4000001000d */
[----:B------:R-:W-:Y:S02]  /*18f0*/  FFMA.FTZ R19, R38, R19, -0.5 ;  /* 0xbf00000026137423 */ /* 0x000fe40000010013 */
[----:B------:R-:W-:-:S02]  /*1900*/  FMUL R13, R40, R13 ;  /* 0x0000000d280d7220 */ /* 0x000fc40000400000 */
[----:B------:R-:W-:Y:S02]  /*1910*/  FMUL R19, R38, R19 ;  /* 0x0000001326137220 */ /* 0x000fe40000400000 */
[----:B------:R-:W-:Y:S01]  /*1920*/  FFMA.FTZ R40, R40, R13, R40 ;  /* 0x0000000d28287223 */ /* 0x000fe20000010028 */
[----:B------:R-:W-:Y:S01]  /*1930*/  FADD R13, -R6, R22 ;  /* 0x00000016060d7221 */ /* 0x000fe20000000100 */
[----:B------:R-:W-:Y:S01]  /*1940*/  FFMA.FTZ R38, R38, R19, R38 ;  /* 0x0000001326267223 */ /* 0x000fe20000010026 */
[----:B------:R-:W-:Y:S02]  /*1950*/  FADD R22, -R7, R23 ;  /* 0x0000001707167221 */ /* 0x000fe40000000100 */
[----:B------:R-:W-:Y:S01]  /*1960*/  FMUL R13, R34, R13 ;  /* 0x0000000d220d7220 */ /* 0x000fe20000400000 */
[C---:B------:R-:W-:Y:S01]  /*1970*/  FMUL R34, R39.reuse, R26 ;  /* 0x0000001a27227220 */ /* 0x040fe20000400000 */
[----:B------:R-:W-:Y:S01]  /*1980*/  FMUL R22, R39, R22 ;  /* 0x0000001627167220 */ /* 0x000fe20000400000 */
[----:B------:R-:W-:Y:S01]  /*1990*/  FMUL R39, R8, 1.4426950216293334961 ;  /* 0x3fb8aa3b08277820 */ /* 0x000fe20000400000 */
[-CC-:B------:R-:W-:Y:S01]  /*19a0*/  FFMA R19, R13, R10.reuse, R14.reuse ;  /* 0x0000000a0d137223 */ /* 0x180fe2000000000e */
[----:B------:R-:W-:Y:S01]  /*19b0*/  FFMA R10, R45, R10, R14 ;  /* 0x0000000a2d0a7223 */ /* 0x000fe2000000000e */
[-CC-:B------:R-:W-:Y:S01]  /*19c0*/  FFMA R13, R22, R11.reuse, R15.reuse ;  /* 0x0000000b160d7223 */ /* 0x180fe2000000000f */
[----:B------:R-:W-:Y:S01]  /*19d0*/  FFMA R11, R34, R11, R15 ;  /* 0x0000000b220b7223 */ /* 0x000fe2000000000f */
[----:B------:R-:W-:Y:S01]  /*19e0*/  FMUL R42, R19, 1.4426950216293334961 ;  /* 0x3fb8aa3b132a7820 */ /* 0x000fe20000400000 */
[----:B------:R-:W0:Y:S01]  /*19f0*/  MUFU.EX2 R22, R41 ;  /* 0x0000002900167308 */ /* 0x000e220000000800 */
[----:B------:R-:W-:Y:S01]  /*1a00*/  FMUL R44, R13, 1.4426950216293334961 ;  /* 0x3fb8aa3b0d2c7820 */ /* 0x000fe20000400000 */
[----:B------:R-:W-:-:S02]  /*1a10*/  FFMA.FTZ R38, R33, 0.69314718246459960938, R38 ;  /* 0x3f31721821267823 */ /* 0x000fc40000010026 */
[----:B------:R-:W-:Y:S02]  /*1a20*/  FSETP.GEU.AND P1, PT, R42, -126, PT ;  /* 0xc2fc00002a00780b */ /* 0x000fe40003f2e000 */
[----:B------:R-:W-:Y:S01]  /*1a30*/  FSETP.GEU.AND P2, PT, R44, -126, PT ;  /* 0xc2fc00002c00780b */ /* 0x000fe20003f4e000 */
[----:B0-----:R-:W-:Y:S01]  /*1a40*/  @!P0 FMUL R22, R22, R22 ;  /* 0x0000001616168220 */ /* 0x001fe20000400000 */
[----:B------:R-:W-:-:S09]  /*1a50*/  FSETP.GEU.AND P0, PT, R39, -126, PT ;  /* 0xc2fc00002700780b */ /* 0x000fd20003f0e000 */
[----:B------:R-:W-:Y:S01]  /*1a60*/  @!P1 FMUL R42, R42, 0.5 ;  /* 0x3f0000002a2a9820 */ /* 0x000fe20000400000 */
[----:B------:R-:W-:Y:S01]  /*1a70*/  FADD.FTZ.RZ R23, R22, 1 ;  /* 0x3f80000016177421 */ /* 0x000fe2000001c000 */
[----:B------:R-:W-:Y:S02]  /*1a80*/  @!P2 FMUL R44, R44, 0.5 ;  /* 0x3f0000002c2ca820 */ /* 0x000fe40000400000 */
[----:B------:R-:W0:Y:S02]  /*1a90*/  MUFU.EX2 R6, R42 ;  /* 0x0000002a00067308 */ /* 0x000e240000000800 */
[----:B------:R-:W-:-:S04]  /*1aa0*/  IADD3 R23, R23, -0x3f400000, RZ ;  /* 0xc0c0000017177810 */ /* 0x000fc80007ffe0ff */
[----:B------:R-:W-:Y:S02]  /*1ab0*/  LOP3.LUT R23, R23, 0xff800000, RZ, 0xc0, !PT ;  /* 0xff80000017177812 */ /* 0x000fe400078ec0ff */
[----:B------:R-:W1:Y:S01]  /*1ac0*/  MUFU.EX2 R7, R44 ;  /* 0x0000002c00077308 */ /* 0x000e620000000800 */
[----:B------:R-:W-:Y:S01]  /*1ad0*/  @!P0 FMUL R39, R39, 0.5 ;  /* 0x3f00000027278820 */ /* 0x000fe20000400000 */
[----:B------:R-:W-:Y:S01]  /*1ae0*/  IADD3 R27, -R23, 0x40800000, RZ ;  /* 0x40800000171b7810 */ /* 0x000fe20007ffe1ff */
[----:B0-----:R-:W-:-:S04]  /*1af0*/  @!P1 FMUL R6, R6, R6 ;  /* 0x0000000606069220 */ /* 0x001fc80000400000 */
[----:B------:R-:W-:Y:S01]  /*1b00*/  FFMA.FTZ R27, R27, R0, -1 ;  /* 0xbf8000001b1b7423 */ /* 0x000fe20000010000 */
[----:B------:R-:W-:Y:S01]  /*1b10*/  FADD.FTZ.RZ R26, R6, 1 ;  /* 0x3f800000061a7421 */ /* 0x000fe2000001c000 */
[----:B-1----:R-:W-:-:S04]  /*1b20*/  @!P2 FMUL R7, R7, R7 ;  /* 0x000000070707a220 */ /* 0x002fc80000400000 */
[----:B------:R-:W-:Y:S02]  /*1b30*/  IADD3 R41, R26, -0x3f400000, RZ ;  /* 0xc0c000001a297810 */ /* 0x000fe40007ffe0ff */
[----:B------:R-:W-:Y:S01]  /*1b40*/  IADD3 R26, R22, -R23, RZ ;  /* 0x80000017161a7210 */ /* 0x000fe20007ffe0ff */
[----:B------:R-:W-:Y:S01]  /*1b50*/  FADD.FTZ.RZ R14, R7, 1 ;  /* 0x3f800000070e7421 */ /* 0x000fe2000001c000 */
[----:B------:R-:W-:Y:S02]  /*1b60*/  LOP3.LUT R41, R41, 0xff800000, RZ, 0xc0, !PT ;  /* 0xff80000029297812 */ /* 0x000fe400078ec0ff */
[----:B------:R-:W-:Y:S01]  /*1b70*/  I2FP.F32.S32 R23, R23 ;  /* 0x0000001700177245 */ /* 0x000fe20000201400 */
[----:B------:R-:W-:Y:S01]  /*1b80*/  FADD R26, R26, R27 ;  /* 0x0000001b1a1a7221 */ /* 0x000fe20000000000 */
[----:B------:R-:W-:Y:S02]  /*1b90*/  IADD3 R27, -R41, 0x40800000, RZ ;  /* 0x40800000291b7810 */ /* 0x000fe40007ffe1ff */
[----:B------:R-:W-:Y:S01]  /*1ba0*/  IADD3 R14, R14, -0x3f400000, RZ ;  /* 0xc0c000000e0e7810 */ /* 0x000fe20007ffe0ff */
[----:B------:R-:W-:Y:S01]  /*1bb0*/  FFMA.FTZ R15, R26, -R37, 0.10546888411045074463 ;  /* 0x3dd800121a0f7423 */ /* 0x000fe20000010825 */
[----:B------:R-:W-:Y:S01]  /*1bc0*/  IADD3 R34, R6, -R41, RZ ;  /* 0x8000002906227210 */ /* 0x000fe20007ffe0ff */
[----:B------:R-:W-:Y:S01]  /*1bd0*/  FFMA.FTZ R27, R27, R0, -1 ;  /* 0xbf8000001b1b7423 */ /* 0x000fe20000010000 */
[----:B------:R-:W-:Y:S01]  /*1be0*/  LOP3.LUT R14, R14, 0xff800000, RZ, 0xc0, !PT ;  /* 0xff8000000e0e7812 */ /* 0x000fe200078ec0ff */
[----:B------:R-:W-:-:S02]  /*1bf0*/  FFMA.FTZ R15, R26, R15, -0.13229703903198242188 ;  /* 0xbe0778e01a0f7423 */ /* 0x000fc4000001000f */
[----:B------:R-:W-:Y:S01]  /*1c00*/  FADD R34, R34, R27 ;  /* 0x0000001b22227221 */ /* 0x000fe20000000000 */
[----:B------:R-:W-:Y:S01]  /*1c10*/  IADD3 R27, -R14, 0x40800000, RZ ;  /* 0x408000000e1b7810 */ /* 0x000fe20007ffe1ff */
[C---:B------:R-:W-:Y:S01]  /*1c20*/  FFMA.FTZ R15, R26.reuse, R15, 0.14491446316242218018 ;  /* 0x3e1464751a0f7423 */ /* 0x040fe2000001000f */
[----:B------:R-:W-:Y:S02]  /*1c30*/  IADD3 R42, R7, -R14, RZ ;  /* 0x8000000e072a7210 */ /* 0x000fe40007ffe0ff */
[----:B------:R-:W-:Y:S01]  /*1c40*/  I2FP.F32.S32 R14, R14 ;  /* 0x0000000e000e7245 */ /* 0x000fe20000201400 */
[----:B------:R-:W-:Y:S01]  /*1c50*/  FFMA.FTZ R15, R26, R15, -0.16641564667224884033 ;  /* 0xbe2a68dd1a0f7423 */ /* 0x000fe2000001000f */
[----:B------:R-:W-:-:S03]  /*1c60*/  FFMA.FTZ R27, R27, R0, -1 ;  /* 0xbf8000001b1b7423 */ /* 0x000fc60000010000 */
[----:B------:R-:W-:Y:S01]  /*1c70*/  FFMA.FTZ R15, R26, R15, 0.19988867640495300293 ;  /* 0x3e4caf9e1a0f7423 */ /* 0x000fe2000001000f */
[----:B------:R-:W-:Y:S01]  /*1c80*/  FADD R42, R42, R27 ;  /* 0x0000001b2a2a7221 */ /* 0x000fe20000000000 */
[----:B------:R-:W-:Y:S02]  /*1c90*/  FFMA.FTZ R27, R34, -R37, 0.10546888411045074463 ;  /* 0x3dd80012221b7423 */ /* 0x000fe40000010825 */
[----:B------:R-:W-:Y:S02]  /*1ca0*/  FFMA.FTZ R15, R26, R15, -0.25000196695327758789 ;  /* 0xbe8000421a0f7423 */ /* 0x000fe4000001000f */
[----:B------:R-:W-:Y:S02]  /*1cb0*/  FFMA.FTZ R27, R34, R27, -0.13229703903198242188 ;  /* 0xbe0778e0221b7423 */ /* 0x000fe4000001001b */
[----:B------:R-:W-:Y:S02]  /*1cc0*/  FFMA.FTZ R15, R26, R15, 0.33333510160446166992 ;  /* 0x3eaaaae61a0f7423 */ /* 0x000fe4000001000f */
[----:B------:R-:W-:-:S02]  /*1cd0*/  FFMA.FTZ R27, R34, R27, 0.14491446316242218018 ;  /* 0x3e146475221b7423 */ /* 0x000fc4000001001b */
[----:B------:R-:W-:Y:S02]  /*1ce0*/  FFMA.FTZ R15, R26, R15, -0.5 ;  /* 0xbf0000001a0f7423 */ /* 0x000fe4000001000f */
[----:B------:R-:W-:Y:S02]  /*1cf0*/  FFMA.FTZ R45, R34, R27, -0.16641564667224884033 ;  /* 0xbe2a68dd222d7423 */ /* 0x000fe4000001001b */
[----:B------:R-:W-:Y:S02]  /*1d00*/  FMUL R15, R26, R15 ;  /* 0x0000000f1a0f7220 */ /* 0x000fe40000400000 */
[----:B------:R-:W-:Y:S02]  /*1d10*/  FFMA.FTZ R45, R34, R45, 0.19988867640495300293 ;  /* 0x3e4caf9e222d7423 */ /* 0x000fe4000001002d */
[----:B------:R-:W-:Y:S01]  /*1d20*/  FFMA.FTZ R27, R26, R15, R26 ;  /* 0x0000000f1a1b7223 */ /* 0x000fe2000001001a */
[----:B------:R-:W-:Y:S01]  /*1d30*/  FFMA.FTZ R15, R42, -R37, 0.10546888411045074463 ;  /* 0x3dd800122a0f7423 */ /* 0x000fe20000010825 */
[----:B------:R-:W0:Y:S01]  /*1d40*/  MUFU.EX2 R26, R39 ;  /* 0x00000027001a7308 */ /* 0x000e220000000800 */
[----:B------:R-:W-:-:S02]  /*1d50*/  FFMA.FTZ R45, R34, R45, -0.25000196695327758789 ;  /* 0xbe800042222d7423 */ /* 0x000fc4000001002d */
[----:B------:R-:W-:Y:S02]  /*1d60*/  FFMA.FTZ R15, R42, R15, -0.13229703903198242188 ;  /* 0xbe0778e02a0f7423 */ /* 0x000fe4000001000f */
[----:B------:R-:W-:Y:S02]  /*1d70*/  FFMA.FTZ R45, R34, R45, 0.33333510160446166992 ;  /* 0x3eaaaae6222d7423 */ /* 0x000fe4000001002d */
[----:B------:R-:W-:Y:S02]  /*1d80*/  FFMA.FTZ R15, R42, R15, 0.14491446316242218018 ;  /* 0x3e1464752a0f7423 */ /* 0x000fe4000001000f */
[----:B------:R-:W-:Y:S02]  /*1d90*/  FFMA.FTZ R45, R34, R45, -0.5 ;  /* 0xbf000000222d7423 */ /* 0x000fe4000001002d */
[----:B------:R-:W-:Y:S02]  /*1da0*/  FFMA.FTZ R15, R42, R15, -0.16641564667224884033 ;  /* 0xbe2a68dd2a0f7423 */ /* 0x000fe4000001000f */
[----:B------:R-:W-:-:S02]  /*1db0*/  FMUL R45, R34, R45 ;  /* 0x0000002d222d7220 */ /* 0x000fc40000400000 */
[----:B------:R-:W-:Y:S01]  /*1dc0*/  FFMA.FTZ R15, R42, R15, 0.19988867640495300293 ;  /* 0x3e4caf9e2a0f7423 */ /* 0x000fe2000001000f */
[----:B0-----:R-:W-:Y:S01]  /*1dd0*/  @!P0 FMUL R26, R26, R26 ;  /* 0x0000001a1a1a8220 */ /* 0x001fe20000400000 */
[----:B------:R-:W-:Y:S01]  /*1de0*/  FFMA.FTZ R34, R34, R45, R34 ;  /* 0x0000002d22227223 */ /* 0x000fe20000010022 */
[----:B------:R-:W-:Y:S01]  /*1df0*/  FSETP.GEU.AND P0, PT, R46, -126, PT ;  /* 0xc2fc00002e00780b */ /* 0x000fe20003f0e000 */
[----:B------:R-:W-:Y:S01]  /*1e00*/  FFMA.FTZ R15, R42, R15, -0.25000196695327758789 ;  /* 0xbe8000422a0f7423 */ /* 0x000fe2000001000f */
[----:B------:R-:W-:-:S03]  /*1e10*/  FADD.FTZ.RZ R39, R26, 1 ;  /* 0x3f8000001a277421 */ /* 0x000fc6000001c000 */
[C---:B------:R-:W-:Y:S02]  /*1e20*/  FFMA.FTZ R15, R42.reuse, R15, 0.33333510160446166992 ;  /* 0x3eaaaae62a0f7423 */ /* 0x040fe4000001000f */
[----:B------:R-:W-:Y:S02]  /*1e30*/  IADD3 R39, R39, -0x3f400000, RZ ;  /* 0xc0c0000027277810 */ /* 0x000fe40007ffe0ff */
[C---:B------:R-:W-:Y:S02]  /*1e40*/  FFMA.FTZ R15, R42.reuse, R15, -0.5 ;  /* 0xbf0000002a0f7423 */ /* 0x040fe4000001000f */
[----:B------:R-:W-:Y:S02]  /*1e50*/  LOP3.LUT R45, R39, 0xff800000, RZ, 0xc0, !PT ;  /* 0xff800000272d7812 */ /* 0x000fe400078ec0ff */
[----:B------:R-:W-:Y:S01]  /*1e60*/  FMUL R15, R42, R15 ;  /* 0x0000000f2a0f7220 */ /* 0x000fe20000400000 */
[----:B------:R-:W-:Y:S01]  /*1e70*/  @!P0 FMUL R46, R46, 0.5 ;  /* 0x3f0000002e2e8820 */ /* 0x000fe20000400000 */
[----:B------:R-:W-:-:S02]  /*1e80*/  IADD3 R44, R26, -R45, RZ ;  /* 0x8000002d1a2c7210 */ /* 0x000fc40007ffe0ff */
[----:B------:R-:W-:Y:S01]  /*1e90*/  FFMA.FTZ R42, R42, R15, R42 ;  /* 0x0000000f2a2a7223 */ /* 0x000fe2000001002a */
[----:B------:R-:W-:Y:S01]  /*1ea0*/  IADD3 R15, -R45, 0x40800000, RZ ;  /* 0x408000002d0f7810 */ /* 0x000fe20007ffe1ff */
[----:B------:R-:W0:Y:S01]  /*1eb0*/  MUFU.EX2 R39, R46 ;  /* 0x0000002e00277308 */ /* 0x000e220000000800 */
[----:B------:R-:W-:-:S03]  /*1ec0*/  I2FP.F32.S32 R45, R45 ;  /* 0x0000002d002d7245 */ /* 0x000fc60000201400 */
[----:B------:R-:W-:Y:S02]  /*1ed0*/  FFMA.FTZ R15, R15, R0, -1 ;  /* 0xbf8000000f0f7423 */ /* 0x000fe40000010000 */
[----:B------:R-:W-:Y:S02]  /*1ee0*/  FMUL R45, R45, 1.1920928955078125e-07 ;  /* 0x340000002d2d7820 */ /* 0x000fe40000400000 */
[----:B------:R-:W-:-:S04]  /*1ef0*/  FADD R44, R44, R15 ;  /* 0x0000000f2c2c7221 */ /* 0x000fc80000000000 */
[----:B------:R-:W-:Y:S01]  /*1f00*/  FFMA.FTZ R15, R44, -R37, 0.10546888411045074463 ;  /* 0x3dd800122c0f7423 */ /* 0x000fe20000010825 */
[----:B0-----:R-:W-:-:S03]  /*1f10*/  @!P0 FMUL R39, R39, R39 ;  /* 0x0000002727278220 */ /* 0x001fc60000400000 */
[----:B------:R-:W-:-:S04]  /*1f20*/  FFMA.FTZ R15, R44, R15, -0.13229703903198242188 ;  /* 0xbe0778e02c0f7423 */ /* 0x000fc8000001000f */
[----:B------:R-:W-:-:S04]  /*1f30*/  FFMA.FTZ R15, R44, R15, 0.14491446316242218018 ;  /* 0x3e1464752c0f7423 */ /* 0x000fc8000001000f */
[----:B------:R-:W-:-:S04]  /*1f40*/  FFMA.FTZ R15, R44, R15, -0.16641564667224884033 ;  /* 0xbe2a68dd2c0f7423 */ /* 0x000fc8000001000f */
[----:B------:R-:W-:-:S04]  /*1f50*/  FFMA.FTZ R15, R44, R15, 0.19988867640495300293 ;  /* 0x3e4caf9e2c0f7423 */ /* 0x000fc8000001000f */
[----:B------:R-:W-:-:S04]  /*1f60*/  FFMA.FTZ R15, R44, R15, -0.25000196695327758789 ;  /* 0xbe8000422c0f7423 */ /* 0x000fc8000001000f */
[----:B------:R-:W-:-:S04]  /*1f70*/  FFMA.FTZ R15, R44, R15, 0.33333510160446166992 ;  /* 0x3eaaaae62c0f7423 */ /* 0x000fc8000001000f */
[----:B------:R-:W-:-:S04]  /*1f80*/  FFMA.FTZ R15, R44, R15, -0.5 ;  /* 0xbf0000002c0f7423 */ /* 0x000fc8000001000f */
[----:B------:R-:W-:-:S04]  /*1f90*/  FMUL R15, R44, R15 ;  /* 0x0000000f2c0f7220 */ /* 0x000fc80000400000 */
[----:B------:R-:W-:Y:S01]  /*1fa0*/  FFMA.FTZ R44, R44, R15, R44 ;  /* 0x0000000f2c2c7223 */ /* 0x000fe2000001002c */
[----:B------:R-:W-:Y:S01]  /*1fb0*/  FMUL R15, R24, 1.1920928955078125e-07 ;  /* 0x34000000180f7820 */ /* 0x000fe20000400000 */
[----:B------:R-:W-:-:S03]  /*1fc0*/  FADD.FTZ.RZ R24, R39, 1 ;  /* 0x3f80000027187421 */ /* 0x000fc6000001c000 */
[----:B------:R-:W-:Y:S02]  /*1fd0*/  FFMA.FTZ R15, R15, 0.69314718246459960938, R40 ;  /* 0x3f3172180f0f7823 */ /* 0x000fe40000010028 */
[----:B------:R-:W-:-:S04]  /*1fe0*/  IADD3 R24, R24, -0x3f400000, RZ ;  /* 0xc0c0000018187810 */ /* 0x000fc80007ffe0ff */
[----:B------:R-:W-:Y:S01]  /*1ff0*/  LOP3.LUT R40, R24, 0xff800000, RZ, 0xc0, !PT ;  /* 0xff80000018287812 */ /* 0x000fe200078ec0ff */
[----:B------:R-:W-:-:S03]  /*2000*/  FMUL R24, R23, 1.1920928955078125e-07 ;  /* 0x3400000017187820 */ /* 0x000fc60000400000 */
[----:B------:R-:W-:Y:S01]  /*2010*/  IADD3 R33, -R40, 0x40800000, RZ ;  /* 0x4080000028217810 */ /* 0x000fe20007ffe1ff */
[----:B------:R-:W-:Y:S01]  /*2020*/  FFMA.FTZ R27, R24, 0.69314718246459960938, R27 ;  /* 0x3f317218181b7823 */ /* 0x000fe2000001001b */
[----:B------:R-:W-:-:S03]  /*2030*/  IADD3 R46, R39, -R40, RZ ;  /* 0x80000028272e7210 */ /* 0x000fc60007ffe0ff */
[----:B------:R-:W-:-:S04]  /*2040*/  FFMA.FTZ R33, R33, R0, -1 ;  /* 0xbf80000021217423 */ /* 0x000fc80000010000 */
        /* <DEDUP_REMOVED lines=14> */
[----:B------:R-:W-:Y:S01]  /*2130*/  FMUL R23, R14, 1.1920928955078125e-07 ;  /* 0x340000000e177820 */ /* 0x000fe20000400000 */
[----:B0-----:R-:W-:Y:S01]  /*2140*/  @!P0 FMUL R24, R24, R24 ;  /* 0x0000001818188220 */ /* 0x001fe20000400000 */
[----:B------:R-:W-:Y:S01]  /*2150*/  ISETP.GE.U32.AND P0, PT, R50, 0x7f800000, PT ;  /* 0x7f8000003200780c */ /* 0x000fe20003f06070 */
[----:B------:R-:W-:Y:S01]  /*2160*/  FFMA.FTZ R46, R46, R47, R46 ;  /* 0x0000002f2e2e7223 */ /* 0x000fe2000001002e */
[----:B------:R-:W-:Y:S01]  /*2170*/  FFMA.FTZ R14, R23, 0.69314718246459960938, R42 ;  /* 0x3f317218170e7823 */ /* 0x000fe2000001002a */
[----:B------:R-:W-:-:S05]  /*2180*/  FADD.FTZ.RZ R23, R24, 1 ;  /* 0x3f80000018177421 */ /* 0x000fca000001c000 */
[----:B------:R-:W-:Y:S01]  /*2190*/  IADD3 R33, R23, -0x3f400000, RZ ;  /* 0xc0c0000017217810 */ /* 0x000fe20007ffe0ff */
[----:B------:R-:W-:-:S03]  /*21a0*/  FFMA.FTZ R23, R45, 0.69314718246459960938, R44 ;  /* 0x3f3172182d177823 */ /* 0x000fc6000001002c */
[----:B------:R-:W-:Y:S01]  /*21b0*/  LOP3.LUT R45, R33, 0xff800000, RZ, 0xc0, !PT ;  /* 0xff800000212d7812 */ /* 0x000fe200078ec0ff */
[----:B------:R-:W-:Y:S06]  /*21c0*/  @!P0 BRA `(.L_x_11) ;  /* 0x0000000000148947 */ /* 0x000fec0003800000 */
[----:B------:R-:W-:-:S13]  /*21d0*/  ISETP.GE.AND P0, PT, R50, -0x407fffff, PT ;  /* 0xbf8000013200780c */ /* 0x000fda0003f06270 */
[----:B------:R-:W-:-:S05]  /*21e0*/  @P0 MOV R33, 0x7f800000 ;  /* 0x7f80000000210802 */ /* 0x000fca0000000f00 */
[C---:B------:R-:W-:Y:S01]  /*21f0*/  @P0 FFMA.FTZ R52, R50.reuse, R33, +INF ;  /* 0x7f80000032340423 */ /* 0x040fe20000010021 */
[----:B------:R-:W-:-:S04]  /*2200*/  FSETP.NEU.AND P0, PT, R50, RZ, PT ;  /* 0x000000ff3200720b */ /* 0x000fc80003f0d000 */
[----:B------:R-:W-:-:S09]  /*2210*/  FSEL R52, R52, -RZ, P0 ;  /* 0x800000ff34347208 */ /* 0x000fd20000000000 */
.L_x_11:
[----:B------:R-:W-:Y:S05]  /*2220*/  BSYNC B0 ;  /* 0x0000000000007941 */ /* 0x000fea0003800000 */
.L_x_10:
[----:B------:R-:W-:Y:S01]  /*2230*/  IADD3 R33, -R45, 0x40800000, RZ ;  /* 0x408000002d217810 */ /* 0x000fe20007ffe1ff */
[----:B------:R-:W-:Y:S01]  /*2240*/  FMUL R47, R11, 1.4426950216293334961 ;  /* 0x3fb8aa3b0b2f7820 */ /* 0x000fe20000400000 */
[----:B------:R-:W-:Y:S01]  /*2250*/  ISETP.GE.U32.AND P2, PT, R54, 0x7f800000, PT ;  /* 0x7f8000003600780c */ /* 0x000fe20003f46070 */
[----:B------:R-:W-:Y:S01]  /*2260*/  BSSY B0, `(.L_x_12) ;  /* 0x000002f000007945 */ /* 0x000fe20003800000 */
[----:B------:R-:W-:Y:S01]  /*2270*/  I2FP.F32.S32 R51, R51 ;  /* 0x0000003300337245 */ /* 0x000fe20000201400 */
[----:B------:R-:W-:Y:S01]  /*2280*/  FFMA.FTZ R42, R33, R0, -1 ;  /* 0xbf800000212a7423 */ /* 0x000fe20000010000 */
[----:B------:R-:W-:Y:S02]  /*2290*/  IADD3 R33, R24, -R45, RZ ;  /* 0x8000002d18217210 */ /* 0x000fe40007ffe0ff */
[----:B------:R-:W-:Y:S01]  /*22a0*/  FSETP.GEU.AND P0, PT, R47, -126, PT ;  /* 0xc2fc00002f00780b */ /* 0x000fe20003f0e000 */
[----:B------:R-:W-:Y:S01]  /*22b0*/  FMUL R50, R51, 1.1920928955078125e-07 ;  /* 0x3400000033327820 */ /* 0x000fe20000400000 */
[----:B------:R-:W-:Y:S01]  /*22c0*/  ISETP.GE.U32.AND P3, PT, R21, 0x7f800000, PT ;  /* 0x7f8000001500780c */ /* 0x000fe20003f66070 */
[----:B------:R-:W-:Y:S01]  /*22d0*/  FADD R42, R33, R42 ;  /* 0x0000002a212a7221 */ /* 0x000fe20000000000 */
[----:B------:R-:W-:Y:S01]  /*22e0*/  ISETP.GE.U32.AND P1, PT, R22, 0x7f800000, PT ;  /* 0x7f8000001600780c */ /* 0x000fe20003f26070 */
[----:B------:R-:W-:-:S02]  /*22f0*/  FFMA.FTZ R49, R50, 0.69314718246459960938, R49 ;  /* 0x3f31721832317823 */ /* 0x000fc40000010031 */
[----:B------:R-:W-:-:S04]  /*2300*/  FFMA.FTZ R33, R42, -R37, 0.10546888411045074463 ;  /* 0x3dd800122a217423 */ /* 0x000fc80000010825 */
[C---:B------:R-:W-:Y:S02]  /*2310*/  FFMA.FTZ R33, R42.reuse, R33, -0.13229703903198242188 ;  /* 0xbe0778e02a217423 */ /* 0x040fe40000010021 */
[----:B------:R-:W-:Y:S02]  /*2320*/  @!P0 FMUL R47, R47, 0.5 ;  /* 0x3f0000002f2f8820 */ /* 0x000fe40000400000 */
[----:B------:R-:W-:-:S04]  /*2330*/  FFMA.FTZ R33, R42, R33, 0.14491446316242218018 ;  /* 0x3e1464752a217423 */ /* 0x000fc80000010021 */
[----:B------:R-:W-:-:S04]  /*2340*/  FFMA.FTZ R33, R42, R33, -0.16641564667224884033 ;  /* 0xbe2a68dd2a217423 */ /* 0x000fc80000010021 */
[C---:B------:R-:W-:Y:S02]  /*2350*/  FFMA.FTZ R53, R42.reuse, R33, 0.19988867640495300293 ;  /* 0x3e4caf9e2a357423 */ /* 0x040fe40000010021 */
[----:B------:R-:W0:Y:S02]  /*2360*/  MUFU.EX2 R33, R47 ;  /* 0x0000002f00217308 */ /* 0x000e240000000800 */
[----:B------:R-:W-:-:S04]  /*2370*/  FFMA.FTZ R53, R42, R53, -0.25000196695327758789 ;  /* 0xbe8000422a357423 */ /* 0x000fc80000010035 */
[----:B------:R-:W-:-:S04]  /*2380*/  FFMA.FTZ R53, R42, R53, 0.33333510160446166992 ;  /* 0x3eaaaae62a357423 */ /* 0x000fc80000010035 */
[----:B------:R-:W-:-:S04]  /*2390*/  FFMA.FTZ R53, R42, R53, -0.5 ;  /* 0xbf0000002a357423 */ /* 0x000fc80000010035 */
[----:B------:R-:W-:Y:S01]  /*23a0*/  FMUL R53, R42, R53 ;  /* 0x000000352a357220 */ /* 0x000fe20000400000 */
[----:B0-----:R-:W-:Y:S01]  /*23b0*/  @!P0 FMUL R33, R33, R33 ;  /* 0x0000002121218220 */ /* 0x001fe20000400000 */
[----:B------:R-:W-:Y:S02]  /*23c0*/  ISETP.GE.U32.AND P0, PT, R20, 0x7f800000, PT ;  /* 0x7f8000001400780c */ /* 0x000fe40003f06070 */
[----:B------:R-:W-:Y:S01]  /*23d0*/  FFMA.FTZ R42, R42, R53, R42 ;  /* 0x000000352a2a7223 */ /* 0x000fe2000001002a */
[----:B------:R-:W-:-:S05]  /*23e0*/  FADD.FTZ.RZ R44, R33, 1 ;  /* 0x3f800000212c7421 */ /* 0x000fca000001c000 */
[----:B------:R-:W-:-:S04]  /*23f0*/  IADD3 R44, R44, -0x3f400000, RZ ;  /* 0xc0c000002c2c7810 */ /* 0x000fc80007ffe0ff */
[----:B------:R-:W-:-:S04]  /*2400*/  LOP3.LUT R44, R44, 0xff800000, RZ, 0xc0, !PT ;  /* 0xff8000002c2c7812 */ /* 0x000fc800078ec0ff */
[----:B------:R-:W-:-:S05]  /*2410*/  IADD3 R53, -R44, 0x40800000, RZ ;  /* 0x408000002c357810 */ /* 0x000fca0007ffe1ff */
[----:B------:R-:W-:Y:S01]  /*2420*/  FFMA.FTZ R53, R53, R0, -1 ;  /* 0xbf80000035357423 */ /* 0x000fe20000010000 */
[----:B------:R-:W-:-:S05]  /*2430*/  IADD3 R0, R33, -R44, RZ ;  /* 0x8000002c21007210 */ /* 0x000fca0007ffe0ff */
        /* <DEDUP_REMOVED lines=11> */
[----:B------:R-:W-:Y:S06]  /*24f0*/  @!P2 BRA `(.L_x_13) ;  /* 0x000000000014a947 */ /* 0x000fec0003800000 */
[----:B------:R-:W-:-:S13]  /*2500*/  ISETP.GE.AND P2, PT, R54, -0x407fffff, PT ;  /* 0xbf8000013600780c */ /* 0x000fda0003f46270 */
[----:B------:R-:W-:-:S05]  /*2510*/  @P2 MOV R37, 0x7f800000 ;  /* 0x7f80000000252802 */ /* 0x000fca0000000f00 */
[C---:B------:R-:W-:Y:S01]  /*2520*/  @P2 FFMA.FTZ R49, R54.reuse, R37, +INF ;  /* 0x7f80000036312423 */ /* 0x040fe20000010025 */
[----:B------:R-:W-:-:S04]  /*2530*/  FSETP.NEU.AND P2, PT, R54, RZ, PT ;  /* 0x000000ff3600720b */ /* 0x000fc80003f4d000 */
[----:B------:R-:W-:-:S09]  /*2540*/  FSEL R49, R49, -RZ, P2 ;  /* 0x800000ff31317208 */ /* 0x000fd20001000000 */
.L_x_13:
[----:B------:R-:W-:Y:S05]  /*2550*/  BSYNC B0 ;  /* 0x0000000000007941 */ /* 0x000fea0003800000 */
.L_x_12:
[----:B------:R-:W-:Y:S04]  /*2560*/  BSSY B0, `(.L_x_14) ;  /* 0x0000007000007945 */ /* 0x000fe80003800000 */
[----:B------:R-:W-:Y:S05]  /*2570*/  @!P3 BRA `(.L_x_15) ;  /* 0x000000000014b947 */ /* 0x000fea0003800000 */
[----:B------:R-:W-:-:S13]  /*2580*/  ISETP.GE.AND P2, PT, R21, -0x407fffff, PT ;  /* 0xbf8000011500780c */ /* 0x000fda0003f46270 */
[----:B------:R-:W-:-:S05]  /*2590*/  @P2 MOV R50, 0x7f800000 ;  /* 0x7f80000000322802 */ /* 0x000fca0000000f00 */
[C---:B------:R-:W-:Y:S01]  /*25a0*/  @P2 FFMA.FTZ R15, R21.reuse, R50, +INF ;  /* 0x7f800000150f2423 */ /* 0x040fe20000010032 */
[----:B------:R-:W-:-:S04]  /*25b0*/  FSETP.NEU.AND P2, PT, R21, RZ, PT ;  /* 0x000000ff1500720b */ /* 0x000fc80003f4d000 */
[----:B------:R-:W-:-:S09]  /*25c0*/  FSEL R15, R15, -RZ, P2 ;  /* 0x800000ff0f0f7208 */ /* 0x000fd20001000000 */
.L_x_15:
[----:B------:R-:W-:Y:S05]  /*25d0*/  BSYNC B0 ;  /* 0x0000000000007941 */ /* 0x000fea0003800000 */
.L_x_14:
[----:B------:R-:W-:Y:S04]  /*25e0*/  BSSY B0, `(.L_x_16) ;  /* 0x0000007000007945 */ /* 0x000fe80003800000 */
[----:B------:R-:W-:Y:S05]  /*25f0*/  @!P0 BRA `(.L_x_17) ;  /* 0x0000000000148947 */ /* 0x000fea0003800000 */
[----:B------:R-:W-:-:S13]  /*2600*/  ISETP.GE.AND P0, PT, R20, -0x407fffff, PT ;  /* 0xbf8000011400780c */ /* 0x000fda0003f06270 */
[----:B------:R-:W-:-:S05]  /*2610*/  @P0 MOV R21, 0x7f800000 ;  /* 0x7f80000000150802 */ /* 0x000fca0000000f00 */
[C---:B------:R-:W-:Y:S01]  /*2620*/  @P0 FFMA.FTZ R38, R20.reuse, R21, +INF ;  /* 0x7f80000014260423 */ /* 0x040fe20000010015 */
[----:B------:R-:W-:-:S04]  /*2630*/  FSETP.NEU.AND P0, PT, R20, RZ, PT ;  /* 0x000000ff1400720b */ /* 0x000fc80003f0d000 */
[----:B------:R-:W-:-:S09]  /*2640*/  FSEL R38, R38, -RZ, P0 ;  /* 0x800000ff26267208 */ /* 0x000fd20000000000 */
.L_x_17:
[----:B------:R-:W-:Y:S05]  /*2650*/  BSYNC B0 ;  /* 0x0000000000007941 */ /* 0x000fea0003800000 */
.L_x_16:
[----:B------:R-:W-:Y:S04]  /*2660*/  BSSY B0, `(.L_x_18) ;  /* 0x0000007000007945 */ /* 0x000fe80003800000 */
[----:B------:R-:W-:Y:S05]  /*2670*/  @!P1 BRA `(.L_x_19) ;  /* 0x0000000000149947 */ /* 0x000fea0003800000 */
[----:B------:R-:W-:-:S13]  /*2680*/  ISETP.GE.AND P0, PT, R22, -0x407fffff, PT ;  /* 0xbf8000011600780c */ /* 0x000fda0003f06270 */
[----:B------:R-:W-:-:S05]  /*2690*/  @P0 MOV R21, 0x7f800000 ;  /* 0x7f80000000150802 */ /* 0x000fca0000000f00 */
[C---:B------:R-:W-:Y:S01]  /*26a0*/  @P0 FFMA.FTZ R27, R22.reuse, R21, +INF ;  /* 0x7f800000161b0423 */ /* 0x040fe20000010015 */
[----:B------:R-:W-:-:S04]  /*26b0*/  FSETP.NEU.AND P0, PT, R22, RZ, PT ;  /* 0x000000ff1600720b */ /* 0x000fc80003f0d000 */
[----:B------:R-:W-:-:S09]  /*26c0*/  FSEL R27, R27, -RZ, P0 ;  /* 0x800000ff1b1b7208 */ /* 0x000fd20000000000 */
.L_x_19:
[----:B------:R-:W-:Y:S05]  /*26d0*/  BSYNC B0 ;  /* 0x0000000000007941 */ /* 0x000fea0003800000 */
.L_x_18:
[----:B------:R-:W-:Y:S01]  /*26e0*/  ISETP.GE.U32.AND P6, PT, R6, 0x7f800000, PT ;  /* 0x7f8000000600780c */ /* 0x000fe20003fc6070 */
[----:B------:R-:W-:Y:S01]  /*26f0*/  BSSY B0, `(.L_x_20) ;  /* 0x0000019000007945 */ /* 0x000fe20003800000 */
[----:B------:R-:W-:Y:S02]  /*2700*/  I2FP.F32.S32 R40, R40 ;  /* 0x0000002800287245 */ /* 0x000fe40000201400 */
[----:B------:R-:W-:Y:S02]  /*2710*/  I2FP.F32.S32 R45, R45 ;  /* 0x0000002d002d7245 */ /* 0x000fe40000201400 */
[----:B------:R-:W-:Y:S01]  /*2720*/  I2FP.F32.S32 R44, R44 ;  /* 0x0000002c002c7245 */ /* 0x000fe20000201400 */
[----:B------:R-:W-:Y:S01]  /*2730*/  FMUL R21, R40, 1.1920928955078125e-07 ;  /* 0x3400000028157820 */ /* 0x000fe20000400000 */
[----:B------:R-:W-:Y:S01]  /*2740*/  I2FP.F32.S32 R41, R41 ;  /* 0x0000002900297245 */ /* 0x000fe20000201400 */
[----:B------:R-:W-:Y:S01]  /*2750*/  FMUL R45, R45, 1.1920928955078125e-07 ;  /* 0x340000002d2d7820 */ /* 0x000fe20000400000 */
[----:B------:R-:W-:Y:S01]  /*2760*/  FSETP.GT.AND P0, PT, R28, 20, PT ;  /* 0x41a000001c00780b */ /* 0x000fe20003f04000 */
[----:B------:R-:W-:Y:S01]  /*2770*/  FMUL R37, R44, 1.1920928955078125e-07 ;  /* 0x340000002c257820 */ /* 0x000fe20000400000 */
[----:B------:R-:W-:Y:S01]  /*2780*/  FFMA.FTZ R22, R21, 0.69314718246459960938, R46 ;  /* 0x3f31721815167823 */ /* 0x000fe2000001002e */
[----:B------:R-:W-:Y:S01]  /*2790*/  FMUL R41, R41, 1.1920928955078125e-07 ;  /* 0x3400000029297820 */ /* 0x000fe20000400000 */
[----:B------:R-:W-:Y:S01]  /*27a0*/  ISETP.GE.U32.AND P1, PT, R7, 0x7f800000, PT ;  /* 0x7f8000000700780c */ /* 0x000fe20003f26070 */
[----:B------:R-:W-:Y:S01]  /*27b0*/  FFMA.FTZ R21, R45, 0.69314718246459960938, R42 ;  /* 0x3f3172182d157823 */ /* 0x000fe2000001002a */
[----:B------:R-:W-:Y:S01]  /*27c0*/  ISETP.GE.U32.AND P2, PT, R26, 0x7f800000, PT ;  /* 0x7f8000001a00780c */ /* 0x000fe20003f46070 */
[----:B------:R-:W-:Y:S01]  /*27d0*/  FFMA.FTZ R20, R37, 0.69314718246459960938, R0 ;  /* 0x3f31721825147823 */ /* 0x000fe20000010000 */
[----:B------:R-:W-:Y:S01]  /*27e0*/  ISETP.GE.U32.AND P3, PT, R39, 0x7f800000, PT ;  /* 0x7f8000002700780c */ /* 0x000fe20003f66070 */
[----:B------:R-:W-:Y:S01]  /*27f0*/  FFMA.FTZ R34, R41, 0.69314718246459960938, R34 ;  /* 0x3f31721829227823 */ /* 0x000fe20000010022 */
[----:B------:R-:W-:-:S02]  /*2800*/  ISETP.GE.U32.AND P4, PT, R24, 0x7f800000, PT ;  /* 0x7f8000001800780c */ /* 0x000fc40003f86070 */
[----:B------:R-:W-:Y:S01]  /*2810*/  ISETP.GE.U32.AND P5, PT, R33, 0x7f800000, PT ;  /* 0x7f8000002100780c */ /* 0x000fe20003fa6070 */
[----:B------:R-:W-:-:S12]  /*2820*/  @!P6 BRA `(.L_x_21) ;  /* 0x000000000014e947 */ /* 0x000fd80003800000 */
[----:B------:R-:W-:-:S13]  /*2830*/  ISETP.GE.AND P6, PT, R6, -0x407fffff, PT ;  /* 0xbf8000010600780c */ /* 0x000fda0003fc6270 */
[----:B------:R-:W-:-:S05]  /*2840*/  @P6 MOV R37, 0x7f800000 ;  /* 0x7f80000000256802 */ /* 0x000fca0000000f00 */
[C---:B------:R-:W-:Y:S01]  /*2850*/  @P6 FFMA.FTZ R34, R6.reuse, R37, +INF ;  /* 0x7f80000006226423 */ /* 0x040fe20000010025 */
[----:B------:R-:W-:-:S04]  /*2860*/  FSETP.NEU.AND P6, PT, R6, RZ, PT ;  /* 0x000000ff0600720b */ /* 0x000fc80003fcd000 */
[----:B------:R-:W-:-:S09]  /*2870*/  FSEL R34, R34, -RZ, P6 ;  /* 0x800000ff22227208 */ /* 0x000fd20003000000 */
.L_x_21:
[----:B------:R-:W-:Y:S05]  /*2880*/  BSYNC B0 ;  /* 0x0000000000007941 */ /* 0x000fea0003800000 */
.L_x_20:
[----:B------:R-:W-:Y:S04]  /*2890*/  BSSY B0, `(.L_x_22) ;  /* 0x0000007000007945 */ /* 0x000fe80003800000 */
[----:B------:R-:W-:Y:S05]  /*28a0*/  @!P1 BRA `(.L_x_23) ;  /* 0x0000000000149947 */ /* 0x000fea0003800000 */
[C---:B------:R-:W-:Y:S02]  /*28b0*/  ISETP.GE.AND P1, PT, R7.reuse, -0x407fffff, PT ;  /* 0xbf8000010700780c */ /* 0x040fe40003f26270 */
[----:B------:R-:W-:-:S11]  /*28c0*/  FSETP.NEU.AND P6, PT, R7, RZ, PT ;  /* 0x000000ff0700720b */ /* 0x000fd60003fcd000 */
[----:B------:R-:W-:-:S05]  /*28d0*/  @P1 MOV R0, 0x7f800000 ;  /* 0x7f80000000001802 */ /* 0x000fca0000000f00 */
[----:B------:R-:W-:-:S05]  /*28e0*/  @P1 FFMA.FTZ R14, R7, R0, +INF ;  /* 0x7f800000070e1423 */ /* 0x000fca0000010000 */
[----:B------:R-:W-:-:S07]  /*28f0*/  FSEL R14, R14, -RZ, P6 ;  /* 0x800000ff0e0e7208 */ /* 0x000fce0003000000 */
.L_x_23:
[----:B------:R-:W-:Y:S05]  /*2900*/  BSYNC B0 ;  /* 0x0000000000007941 */ /* 0x000fea0003800000 */
.L_x_22:
[----:B------:R-:W-:Y:S04]  /*2910*/  BSSY B0, `(.L_x_24) ;  /* 0x0000007000007945 */ /* 0x000fe80003800000 */
[----:B------:R-:W-:Y:S05]  /*2920*/  @!P2 BRA `(.L_x_25) ;  /* 0x000000000014a947 */ /* 0x000fea0003800000 */
[C---:B------:R-:W-:Y:S02]  /*2930*/  ISETP.GE.AND P1, PT, R26.reuse, -0x407fffff, PT ;  /* 0xbf8000011a00780c */ /* 0x040fe40003f26270 */
[----:B------:R-:W-:-:S11]  /*2940*/  FSETP.NEU.AND P2, PT, R26, RZ, PT ;  /* 0x000000ff1a00720b */ /* 0x000fd60003f4d000 */
[----:B------:R-:W-:-:S05]  /*2950*/  @P1 MOV R7, 0x7f800000 ;  /* 0x7f80000000071802 */ /* 0x000fca0000000f00 */
[----:B------:R-:W-:-:S05]  /*2960*/  @P1 FFMA.FTZ R23, R26, R7, +INF ;  /* 0x7f8000001a171423 */ /* 0x000fca0000010007 */
[----:B------:R-:W-:-:S07]  /*2970*/  FSEL R23, R23, -RZ, P2 ;  /* 0x800000ff17177208 */ /* 0x000fce0001000000 */
.L_x_25:
[----:B------:R-:W-:Y:S05]  /*2980*/  BSYNC B0 ;  /* 0x0000000000007941 */ /* 0x000fea0003800000 */
.L_x_24:
[----:B------:R-:W-:Y:S04]  /*2990*/  BSSY B0, `(.L_x_26) ;  /* 0x0000007000007945 */ /* 0x000fe80003800000 */
[----:B------:R-:W-:Y:S05]  /*29a0*/  @!P3 BRA `(.L_x_27) ;  /* 0x000000000014b947 */ /* 0x000fea0003800000 */
[C---:B------:R-:W-:Y:S02]  /*29b0*/  ISETP.GE.AND P1, PT, R39.reuse, -0x407fffff, PT ;  /* 0xbf8000012700780c */ /* 0x040fe40003f26270 */
[----:B------:R-:W-:-:S11]  /*29c0*/  FSETP.NEU.AND P2, PT, R39, RZ, PT ;  /* 0x000000ff2700720b */ /* 0x000fd60003f4d000 */
[----:B------:R-:W-:-:S05]  /*29d0*/  @P1 MOV R0, 0x7f800000 ;  /* 0x7f80000000001802 */ /* 0x000fca0000000f00 */
[----:B------:R-:W-:-:S05]  /*29e0*/  @P1 FFMA.FTZ R22, R39, R0, +INF ;  /* 0x7f80000027161423 */ /* 0x000fca0000010000 */
[----:B------:R-:W-:-:S07]  /*29f0*/  FSEL R22, R22, -RZ, P2 ;  /* 0x800000ff16167208 */ /* 0x000fce0001000000 */
.L_x_27:
[----:B------:R-:W-:Y:S05]  /*2a00*/  BSYNC B0 ;  /* 0x0000000000007941 */ /* 0x000fea0003800000 */
.L_x_26:
[----:B------:R-:W-:Y:S04]  /*2a10*/  BSSY B0, `(.L_x_28) ;  /* 0x0000007000007945 */ /* 0x000fe80003800000 */
[----:B------:R-:W-:Y:S05]  /*2a20*/  @!P4 BRA `(.L_x_29) ;  /* 0x000000000014c947 */ /* 0x000fea0003800000 */
[C---:B------:R-:W-:Y:S02]  /*2a30*/  ISETP.GE.AND P1, PT, R24.reuse, -0x407fffff, PT ;  /* 0xbf8000011800780c */ /* 0x040fe40003f26270 */
[----:B------:R-:W-:-:S11]  /*2a40*/  FSETP.NEU.AND P2, PT, R24, RZ, PT ;  /* 0x000000ff1800720b */ /* 0x000fd60003f4d000 */
[----:B------:R-:W-:-:S05]  /*2a50*/  @P1 MOV R7, 0x7f800000 ;  /* 0x7f80000000071802 */ /* 0x000fca0000000f00 */
[----:B------:R-:W-:-:S05]  /*2a60*/  @P1 FFMA.FTZ R21, R24, R7, +INF ;  /* 0x7f80000018151423 */ /* 0x000fca0000010007 */
[----:B------:R-:W-:-:S07]  /*2a70*/  FSEL R21, R21, -RZ, P2 ;  /* 0x800000ff15157208 */ /* 0x000fce0001000000 */
.L_x_29:
[----:B------:R-:W-:Y:S05]  /*2a80*/  BSYNC B0 ;  /* 0x0000000000007941 */ /* 0x000fea0003800000 */
.L_x_28:
[----:B------:R-:W-:Y:S04]  /*2a90*/  BSSY B0, `(.L_x_30) ;  /* 0x0000007000007945 */ /* 0x000fe80003800000 */
[----:B------:R-:W-:Y:S05]  /*2aa0*/  @!P5 BRA `(.L_x_31) ;  /* 0x000000000014d947 */ /* 0x000fea0003800000 */
[C---:B------:R-:W-:Y:S02]  /*2ab0*/  ISETP.GE.AND P1, PT, R33.reuse, -0x407fffff, PT ;  /* 0xbf8000012100780c */ /* 0x040fe40003f26270 */
[----:B------:R-:W-:-:S11]  /*2ac0*/  FSETP.NEU.AND P2, PT, R33, RZ, PT ;  /* 0x000000ff2100720b */ /* 0x000fd60003f4d000 */
[----:B------:R-:W-:-:S05]  /*2ad0*/  @P1 MOV R0, 0x7f800000 ;  /* 0x7f80000000001802 */ /* 0x000fca0000000f00 */
[----:B------:R-:W-:-:S05]  /*2ae0*/  @P1 FFMA.FTZ R20, R33, R0, +INF ;  /* 0x7f80000021141423 */ /* 0x000fca0000010000 */
[----:B------:R-:W-:-:S07]  /*2af0*/  FSEL R20, R20, -RZ, P2 ;  /* 0x800000ff14147208 */ /* 0x000fce0001000000 */
.L_x_31:
[----:B------:R-:W-:Y:S05]  /*2b00*/  BSYNC B0 ;  /* 0x0000000000007941 */ /* 0x000fea0003800000 */
.L_x_30:
[----:B------:R-:W-:Y:S01]  /*2b10*/  FSEL R25, R28, R25, P0 ;  /* 0x000000191c197208 */ /* 0x000fe20000000000 */
[----:B------:R-:W-:Y:S01]  /*2b20*/  BSSY B0, `(.L_x_32) ;  /* 0x0000018000007945 */ /* 0x000fe20003800000 */
[----:B------:R-:W-:Y:S02]  /*2b30*/  FSETP.GT.AND P0, PT, R29, 20, PT ;  /* 0x41a000001d00780b */ /* 0x000fe40003f04000 */
[----:B------:R-:W-:Y:S01]  /*2b40*/  FSETP.GT.AND P2, PT, R30, 20, PT ;  /* 0x41a000001e00780b */ /* 0x000fe20003f44000 */
[----:B------:R-:W-:Y:S01]  /*2b50*/  FADD.FTZ R26, |R25|, -RZ ;  /* 0x800000ff191a7221 */ /* 0x000fe20000010200 */
[----:B------:R-:W-:-:S04]  /*2b60*/  FSEL R6, R29, R48, P0 ;  /* 0x000000301d067208 */ /* 0x000fc80000000000 */
[----:B------:R-:W-:-:S13]  /*2b70*/  FSETP.GE.AND P1, PT, R26, 0.60000002384185791016, PT ;  /* 0x3f19999a1a00780b */ /* 0x000fda0003f26000 */
[----:B------:R-:W-:Y:S05]  /*2b80*/  @!P1 BRA `(.L_x_33) ;  /* 0x0000000000289947 */ /* 0x000fea0003800000 */
[C---:B------:R-:W-:Y:S01]  /*2b90*/  FMUL R0, R26.reuse, 2.8853900432586669922 ;  /* 0x4038aa3b1a007820 */ /* 0x040fe20000400000 */
[----:B------:R-:W-:Y:S01]  /*2ba0*/  HFMA2.MMA R7, -RZ, RZ, 1.875, 0 ;  /* 0x3f800000ff077435 */ /* 0x000fe200000001ff */
[----:B------:R-:W-:-:S04]  /*2bb0*/  FSETP.GE.AND P0, PT, R26, 9.010913848876953125, PT ;  /* 0x41102cb41a00780b */ /* 0x000fc80003f06000 */
[----:B------:R-:W0:Y:S02]  /*2bc0*/  MUFU.EX2 R0, R0 ;  /* 0x0000000000007308 */ /* 0x000e240000000800 */
[----:B0-----:R-:W-:-:S06]  /*2bd0*/  FADD R24, R0, 1 ;  /* 0x3f80000000187421 */ /* 0x001fcc0000000000 */
[----:B------:R-:W0:Y:S02]  /*2be0*/  MUFU.RCP R24, R24 ;  /* 0x0000001800187308 */ /* 0x000e240000001000 */
[----:B0-----:R-:W-:-:S05]  /*2bf0*/  FFMA.FTZ R7, R24, -2, R7 ;  /* 0xc000000018077823 */ /* 0x001fca0000010007 */
[----:B------:R-:W-:-:S04]  /*2c00*/  FSEL R7, R7, 1, !P0 ;  /* 0x3f80000007077808 */ /* 0x000fc80004000000 */
[----:B------:R-:W-:Y:S01]  /*2c10*/  LOP3.LUT R7, R7, 0x80000000, R25, 0xf8, !PT ;  /* 0x8000000007077812 */ /* 0x000fe200078ef819 */
[----:B------:R-:W-:Y:S06]  /*2c20*/  BRA `(.L_x_34) ;  /* 0x00000000001c7947 */ /* 0x000fec0003800000 */
.L_x_33:
[----:B------:R-:W-:Y:S01]  /*2c30*/  MOV R0, 0x3c80f082 ;  /* 0x3c80f08200007802 */ /* 0x000fe20000000f00 */
[----:B------:R-:W-:-:S04]  /*2c40*/  FMUL R7, R25, R25 ;  /* 0x0000001919077220 */ /* 0x000fc80000400000 */
[----:B------:R-:W-:-:S04]  /*2c50*/  FFMA.FTZ R0, R7, R0, -0.052303962409496307373 ;  /* 0xbd563cae07007423 */ /* 0x000fc80000010000 */
[----:B------:R-:W-:-:S04]  /*2c60*/  FFMA.FTZ R0, R7, R0, 0.1331529766321182251 ;  /* 0x3e08594107007423 */ /* 0x000fc80000010000 */
[----:B------:R-:W-:-:S04]  /*2c70*/  FFMA.FTZ R0, R7, R0, -0.33332768082618713379 ;  /* 0xbeaaa9ed07007423 */ /* 0x000fc80000010000 */
[----:B------:R-:W-:-:S04]  /*2c80*/  FFMA.FTZ R0, R7, R0, RZ ;  /* 0x0000000007007223 */ /* 0x000fc800000100ff */
[----:B------:R-:W-:-:S07]  /*2c90*/  FFMA.FTZ R7, R25, R0, R25 ;  /* 0x0000000019077223 */ /* 0x000fce0000010019 */
.L_x_34:
[----:B------:R-:W-:Y:S05]  /*2ca0*/  BSYNC B0 ;  /* 0x0000000000007941 */ /* 0x000fea0003800000 */
.L_x_32:
[----:B------:R-:W-:Y:S01]  /*2cb0*/  FADD.FTZ R37, |R6|, -RZ ;  /* 0x800000ff06257221 */ /* 0x000fe20000010200 */
[----:B------:R-:W-:Y:S01]  /*2cc0*/  BSSY B0, `(.L_x_35) ;  /* 0x0000016000007945 */ /* 0x000fe20003800000 */
[----:B------:R-:W-:Y:S02]  /*2cd0*/  FSETP.GT.AND P1, PT, R31, 20, PT ;  /* 0x41a000001f00780b */ /* 0x000fe40003f24000 */
[----:B------:R-:W-:Y:S02]  /*2ce0*/  FSEL R25, R30, R43, P2 ;  /* 0x0000002b1e197208 */ /* 0x000fe40001000000 */
        /* <DEDUP_REMOVED lines=12> */
.L_x_36:
[----:B------:R-:W-:Y:S01]  /*2db0*/  MOV R0, 0x3c80f082 ;  /* 0x3c80f08200007802 */ /* 0x000fe20000000f00 */
[----:B------:R-:W-:-:S04]  /*2dc0*/  FMUL R33, R6, R6 ;  /* 0x0000000606217220 */ /* 0x000fc80000400000 */
[----:B------:R-:W-:-:S04]  /*2dd0*/  FFMA.FTZ R0, R33, R0, -0.052303962409496307373 ;  /* 0xbd563cae21007423 */ /* 0x000fc80000010000 */
[----:B------:R-:W-:-:S04]  /*2de0*/  FFMA.FTZ R0, R33, R0, 0.1331529766321182251 ;  /* 0x3e08594121007423 */ /* 0x000fc80000010000 */
[----:B------:R-:W-:-:S04]  /*2df0*/  FFMA.FTZ R0, R33, R0, -0.33332768082618713379 ;  /* 0xbeaaa9ed21007423 */ /* 0x000fc80000010000 */
[----:B------:R-:W-:-:S04]  /*2e00*/  FFMA.FTZ R33, R33, R0, RZ ;  /* 0x0000000021217223 */ /* 0x000fc800000100ff */
[----:B------:R-:W-:-:S07]  /*2e10*/  FFMA.FTZ R6, R6, R33, R6 ;  /* 0x0000002106067223 */ /* 0x000fce0000010006 */
.L_x_37:
[----:B------:R-:W-:Y:S05]  /*2e20*/  BSYNC B0 ;  /* 0x0000000000007941 */ /* 0x000fea0003800000 */
.L_x_35:
        /* <DEDUP_REMOVED lines=16> */
.L_x_39:
[----:B------:R-:W-:Y:S01]  /*2f30*/  MOV R0, 0x3c80f082 ;  /* 0x3c80f08200007802 */ /* 0x000fe20000000f00 */
[----:B------:R-:W-:-:S04]  /*2f40*/  FMUL R33, R25, R25 ;  /* 0x0000001919217220 */ /* 0x000fc80000400000 */
[----:B------:R-:W-:-:S04]  /*2f50*/  FFMA.FTZ R0, R33, R0, -0.052303962409496307373 ;  /* 0xbd563cae21007423 */ /* 0x000fc80000010000 */
[----:B------:R-:W-:-:S04]  /*2f60*/  FFMA.FTZ R0, R33, R0, 0.1331529766321182251 ;  /* 0x3e08594121007423 */ /* 0x000fc80000010000 */
[----:B------:R-:W-:-:S04]  /*2f70*/  FFMA.FTZ R0, R33, R0, -0.33332768082618713379 ;  /* 0xbeaaa9ed21007423 */ /* 0x000fc80000010000 */
[----:B------:R-:W-:-:S04]  /*2f80*/  FFMA.FTZ R0, R33, R0, RZ ;  /* 0x0000000021007223 */ /* 0x000fc800000100ff */
[----:B------:R-:W-:-:S07]  /*2f90*/  FFMA.FTZ R25, R25, R0, R25 ;  /* 0x0000000019197223 */ /* 0x000fce0000010019 */
.L_x_40:
[----:B------:R-:W-:Y:S05]  /*2fa0*/  BSYNC B0 ;  /* 0x0000000000007941 */ /* 0x000fea0003800000 */
.L_x_38:
        /* <DEDUP_REMOVED lines=16> */
.L_x_42:
[----:B------:R-:W-:Y:S01]  /*30b0*/  MOV R0, 0x3c80f082 ;  /* 0x3c80f08200007802 */ /* 0x000fe20000000f00 */
[----:B------:R-:W-:-:S04]  /*30c0*/  FMUL R35, R24, R24 ;  /* 0x0000001818237220 */ /* 0x000fc80000400000 */
[----:B------:R-:W-:-:S04]  /*30d0*/  FFMA.FTZ R0, R35, R0, -0.052303962409496307373 ;  /* 0xbd563cae23007423 */ /* 0x000fc80000010000 */
[----:B------:R-:W-:-:S04]  /*30e0*/  FFMA.FTZ R0, R35, R0, 0.1331529766321182251 ;  /* 0x3e08594123007423 */ /* 0x000fc80000010000 */
[----:B------:R-:W-:-:S04]  /*30f0*/  FFMA.FTZ R0, R35, R0, -0.33332768082618713379 ;  /* 0xbeaaa9ed23007423 */ /* 0x000fc80000010000 */
[----:B------:R-:W-:-:S04]  /*3100*/  FFMA.FTZ R35, R35, R0, RZ ;  /* 0x0000000023237223 */ /* 0x000fc800000100ff */
[----:B------:R-:W-:-:S07]  /*3110*/  FFMA.FTZ R24, R24, R35, R24 ;  /* 0x0000002318187223 */ /* 0x000fce0000010018 */
.L_x_43:
[----:B------:R-:W-:Y:S05]  /*3120*/  BSYNC B0 ;  /* 0x0000000000007941 */ /* 0x000fea0003800000 */
.L_x_41:
        /* <DEDUP_REMOVED lines=16> */
.L_x_45:
[----:B------:R-:W-:Y:S01]  /*3230*/  MOV R0, 0x3c80f082 ;  /* 0x3c80f08200007802 */ /* 0x000fe20000000f00 */
[----:B------:R-:W-:-:S04]  /*3240*/  FMUL R35, R33, R33 ;  /* 0x0000002121237220 */ /* 0x000fc80000400000 */
[----:B------:R-:W-:-:S04]  /*3250*/  FFMA.FTZ R0, R35, R0, -0.052303962409496307373 ;  /* 0xbd563cae23007423 */ /* 0x000fc80000010000 */
[----:B------:R-:W-:-:S04]  /*3260*/  FFMA.FTZ R0, R35, R0, 0.1331529766321182251 ;  /* 0x3e08594123007423 */ /* 0x000fc80000010000 */
[----:B------:R-:W-:-:S04]  /*3270*/  FFMA.FTZ R0, R35, R0, -0.33332768082618713379 ;  /* 0xbeaaa9ed23007423 */ /* 0x000fc80000010000 */
[----:B------:R-:W-:-:S04]  /*3280*/  FFMA.FTZ R0, R35, R0, RZ ;  /* 0x0000000023007223 */ /* 0x000fc800000100ff */
[----:B------:R-:W-:-:S07]  /*3290*/  FFMA.FTZ R33, R33, R0, R33 ;  /* 0x0000000021217223 */ /* 0x000fce0000010021 */
.L_x_46:
[----:B------:R-:W-:Y:S05]  /*32a0*/  BSYNC B0 ;  /* 0x0000000000007941 */ /* 0x000fea0003800000 */
.L_x_44:
        /* <DEDUP_REMOVED lines=16> */
.L_x_48:
[----:B------:R-:W-:Y:S01]  /*33b0*/  MOV R0, 0x3c80f082 ;  /* 0x3c80f08200007802 */ /* 0x000fe20000000f00 */
[----:B------:R-:W-:-:S04]  /*33c0*/  FMUL R35, R26, R26 ;  /* 0x0000001a1a237220 */ /* 0x000fc80000400000 */
[----:B------:R-:W-:-:S04]  /*33d0*/  FFMA.FTZ R0, R35, R0, -0.052303962409496307373 ;  /* 0xbd563cae23007423 */ /* 0x000fc80000010000 */
[----:B------:R-:W-:-:S04]  /*33e0*/  FFMA.FTZ R0, R35, R0, 0.1331529766321182251 ;  /* 0x3e08594123007423 */ /* 0x000fc80000010000 */
[----:B------:R-:W-:-:S04]  /*33f0*/  FFMA.FTZ R0, R35, R0, -0.33332768082618713379 ;  /* 0xbeaaa9ed23007423 */ /* 0x000fc80000010000 */
[----:B------:R-:W-:-:S04]  /*3400*/  FFMA.FTZ R35, R35, R0, RZ ;  /* 0x0000000023237223 */ /* 0x000fc800000100ff */
[----:B------:R-:W-:-:S07]  /*3410*/  FFMA.FTZ R26, R26, R35, R26 ;  /* 0x000000231a1a7223 */ /* 0x000fce000001001a */
.L_x_49:
[----:B------:R-:W-:Y:S05]  /*3420*/  BSYNC B0 ;  /* 0x0000000000007941 */ /* 0x000fea0003800000 */
.L_x_47:
        /* <DEDUP_REMOVED lines=16> */
.L_x_51:
[----:B------:R-:W-:Y:S01]  /*3530*/  MOV R0, 0x3c80f082 ;  /* 0x3c80f08200007802 */ /* 0x000fe20000000f00 */
[----:B------:R-:W-:-:S04]  /*3540*/  FMUL R15, R49, R49 ;  /* 0x00000031310f7220 */ /* 0x000fc80000400000 */
[----:B------:R-:W-:-:S04]  /*3550*/  FFMA.FTZ R0, R15, R0, -0.052303962409496307373 ;  /* 0xbd563cae0f007423 */ /* 0x000fc80000010000 */
[----:B------:R-:W-:-:S04]  /*3560*/  FFMA.FTZ R0, R15, R0, 0.1331529766321182251 ;  /* 0x3e0859410f007423 */ /* 0x000fc80000010000 */
[----:B------:R-:W-:-:S04]  /*3570*/  FFMA.FTZ R0, R15, R0, -0.33332768082618713379 ;  /* 0xbeaaa9ed0f007423 */ /* 0x000fc80000010000 */
[----:B------:R-:W-:-:S04]  /*3580*/  FFMA.FTZ R0, R15, R0, RZ ;  /* 0x000000000f007223 */ /* 0x000fc800000100ff */
[----:B------:R-:W-:-:S07]  /*3590*/  FFMA.FTZ R15, R49, R0, R49 ;  /* 0x00000000310f7223 */ /* 0x000fce0000010031 */
.L_x_52:
[----:B------:R-:W-:Y:S05]  /*35a0*/  BSYNC B0 ;  /* 0x0000000000007941 */ /* 0x000fea0003800000 */
.L_x_50:
        /* <DEDUP_REMOVED lines=16> */
.L_x_54:
[----:B------:R-:W-:Y:S01]  /*36b0*/  MOV R0, 0x3c80f082 ;  /* 0x3c80f08200007802 */ /* 0x000fe20000000f00 */
[----:B------:R-:W-:-:S04]  /*36c0*/  FMUL R37, R35, R35 ;  /* 0x0000002323257220 */ /* 0x000fc80000400000 */
[----:B------:R-:W-:-:S04]  /*36d0*/  FFMA.FTZ R0, R37, R0, -0.052303962409496307373 ;  /* 0xbd563cae25007423 */ /* 0x000fc80000010000 */
[----:B------:R-:W-:-:S04]  /*36e0*/  FFMA.FTZ R0, R37, R0, 0.1331529766321182251 ;  /* 0x3e08594125007423 */ /* 0x000fc80000010000 */
[----:B------:R-:W-:-:S04]  /*36f0*/  FFMA.FTZ R0, R37, R0, -0.33332768082618713379 ;  /* 0xbeaaa9ed25007423 */ /* 0x000fc80000010000 */
[----:B------:R-:W-:-:S04]  /*3700*/  FFMA.FTZ R0, R37, R0, RZ ;  /* 0x0000000025007223 */ /* 0x000fc800000100ff */
[----:B------:R-:W-:-:S07]  /*3710*/  FFMA.FTZ R35, R35, R0, R35 ;  /* 0x0000000023237223 */ /* 0x000fce0000010023 */
.L_x_55:
[----:B------:R-:W-:Y:S05]  /*3720*/  BSYNC B0 ;  /* 0x0000000000007941 */ /* 0x000fea0003800000 */
.L_x_53:
        /* <DEDUP_REMOVED lines=16> */
.L_x_57:
[----:B------:R-:W-:Y:S01]  /*3830*/  MOV R0, 0x3c80f082 ;  /* 0x3c80f08200007802 */ /* 0x000fe20000000f00 */
[----:B------:R-:W-:-:S04]  /*3840*/  FMUL R37, R36, R36 ;  /* 0x0000002424257220 */ /* 0x000fc80000400000 */
[----:B------:R-:W-:-:S04]  /*3850*/  FFMA.FTZ R0, R37, R0, -0.052303962409496307373 ;  /* 0xbd563cae25007423 */ /* 0x000fc80000010000 */
[----:B------:R-:W-:-:S04]  /*3860*/  FFMA.FTZ R0, R37, R0, 0.1331529766321182251 ;  /* 0x3e08594125007423 */ /* 0x000fc80000010000 */
[----:B------:R-:W-:-:S04]  /*3870*/  FFMA.FTZ R0, R37, R0, -0.33332768082618713379 ;  /* 0xbeaaa9ed25007423 */ /* 0x000fc80000010000 */
[----:B------:R-:W-:-:S04]  /*3880*/  FFMA.FTZ R37, R37, R0, RZ ;  /* 0x0000000025257223 */ /* 0x000fc800000100ff */
[----:B------:R-:W-:-:S07]  /*3890*/  FFMA.FTZ R36, R36, R37, R36 ;  /* 0x0000002524247223 */ /* 0x000fce0000010024 */
.L_x_58:
[----:B------:R-:W-:Y:S05]  /*38a0*/  BSYNC B0 ;  /* 0x0000000000007941 */ /* 0x000fea0003800000 */
.L_x_56:
        /* <DEDUP_REMOVED lines=16> */
.L_x_60:
[----:B------:R-:W-:Y:S01]  /*39b0*/  MOV R0, 0x3c80f082 ;  /* 0x3c80f08200007802 */ /* 0x000fe20000000f00 */
[----:B------:R-:W-:-:S04]  /*39c0*/  FMUL R37, R27, R27 ;  /* 0x0000001b1b257220 */ /* 0x000fc80000400000 */
[----:B------:R-:W-:-:S04]  /*39d0*/  FFMA.FTZ R0, R37, R0, -0.052303962409496307373 ;  /* 0xbd563cae25007423 */ /* 0x000fc80000010000 */
[----:B------:R-:W-:-:S04]  /*39e0*/  FFMA.FTZ R0, R37, R0, 0.1331529766321182251 ;  /* 0x3e08594125007423 */ /* 0x000fc80000010000 */
[----:B------:R-:W-:-:S04]  /*39f0*/  FFMA.FTZ R0, R37, R0, -0.33332768082618713379 ;  /* 0xbeaaa9ed25007423 */ /* 0x000fc80000010000 */
[----:B------:R-:W-:-:S04]  /*3a00*/  FFMA.FTZ R0, R37, R0, RZ ;  /* 0x0000000025007223 */ /* 0x000fc800000100ff */
[----:B------:R-:W-:-:S07]  /*3a10*/  FFMA.FTZ R27, R27, R0, R27 ;  /* 0x000000001b1b7223 */ /* 0x000fce000001001b */
.L_x_61:
[----:B------:R-:W-:Y:S05]  /*3a20*/  BSYNC B0 ;  /* 0x0000000000007941 */ /* 0x000fea0003800000 */
.L_x_59:
        /* <DEDUP_REMOVED lines=16> */
.L_x_63:
[----:B------:R-:W-:Y:S01]  /*3b30*/  MOV R0, 0x3c80f082 ;  /* 0x3c80f08200007802 */ /* 0x000fe20000000f00 */
[----:B------:R-:W-:-:S04]  /*3b40*/  FMUL R39, R34, R34 ;  /* 0x0000002222277220 */ /* 0x000fc80000400000 */
[----:B------:R-:W-:-:S04]  /*3b50*/  FFMA.FTZ R0, R39, R0, -0.052303962409496307373 ;  /* 0xbd563cae27007423 */ /* 0x000fc80000010000 */
[----:B------:R-:W-:-:S04]  /*3b60*/  FFMA.FTZ R0, R39, R0, 0.1331529766321182251 ;  /* 0x3e08594127007423 */ /* 0x000fc80000010000 */
[----:B------:R-:W-:-:S04]  /*3b70*/  FFMA.FTZ R0, R39, R0, -0.33332768082618713379 ;  /* 0xbeaaa9ed27007423 */ /* 0x000fc80000010000 */
[----:B------:R-:W-:-:S04]  /*3b80*/  FFMA.FTZ R39, R39, R0, RZ ;  /* 0x0000000027277223 */ /* 0x000fc800000100ff */
[----:B------:R-:W-:-:S07]  /*3b90*/  FFMA.FTZ R14, R34, R39, R34 ;  /* 0x00000027220e7223 */ /* 0x000fce0000010022 */
.L_x_64:
[----:B------:R-:W-:Y:S05]  /*3ba0*/  BSYNC B0 ;  /* 0x0000000000007941 */ /* 0x000fea0003800000 */
.L_x_62:
        /* <DEDUP_REMOVED lines=16> */
.L_x_66:
[----:B------:R-:W-:Y:S01]  /*3cb0*/  MOV R0, 0x3c80f082 ;  /* 0x3c80f08200007802 */ /* 0x000fe20000000f00 */
[----:B------:R-:W-:-:S04]  /*3cc0*/  FMUL R39, R37, R37 ;  /* 0x0000002525277220 */ /* 0x000fc80000400000 */
[----:B------:R-:W-:-:S04]  /*3cd0*/  FFMA.FTZ R0, R39, R0, -0.052303962409496307373 ;  /* 0xbd563cae27007423 */ /* 0x000fc80000010000 */
[----:B------:R-:W-:-:S04]  /*3ce0*/  FFMA.FTZ R0, R39, R0, 0.1331529766321182251 ;  /* 0x3e08594127007423 */ /* 0x000fc80000010000 */
[----:B------:R-:W-:-:S04]  /*3cf0*/  FFMA.FTZ R0, R39, R0, -0.33332768082618713379 ;  /* 0xbeaaa9ed27007423 */ /* 0x000fc80000010000 */
[----:B------:R-:W-:-:S04]  /*3d00*/  FFMA.FTZ R0, R39, R0, RZ ;  /* 0x0000000027007223 */ /* 0x000fc800000100ff */
[----:B------:R-:W-:-:S07]  /*3d10*/  FFMA.FTZ R34, R37, R0, R37 ;  /* 0x0000000025227223 */ /* 0x000fce0000010025 */
.L_x_67:
[----:B------:R-:W-:Y:S05]  /*3d20*/  BSYNC B0 ;  /* 0x0000000000007941 */ /* 0x000fea0003800000 */
.L_x_65:
        /* <DEDUP_REMOVED lines=16> */
.L_x_69:
[----:B------:R-:W-:Y:S01]  /*3e30*/  MOV R0, 0x3c80f082 ;  /* 0x3c80f08200007802 */ /* 0x000fe20000000f00 */
[----:B------:R-:W-:-:S04]  /*3e40*/  FMUL R37, R23, R23 ;  /* 0x0000001717257220 */ /* 0x000fc80000400000 */
[----:B------:R-:W-:-:S04]  /*3e50*/  FFMA.FTZ R0, R37, R0, -0.052303962409496307373 ;  /* 0xbd563cae25007423 */ /* 0x000fc80000010000 */
[----:B------:R-:W-:-:S04]  /*3e60*/  FFMA.FTZ R0, R37, R0, 0.1331529766321182251 ;  /* 0x3e08594125007423 */ /* 0x000fc80000010000 */
[----:B------:R-:W-:-:S04]  /*3e70*/  FFMA.FTZ R0, R37, R0, -0.33332768082618713379 ;  /* 0xbeaaa9ed25007423 */ /* 0x000fc80000010000 */
[----:B------:R-:W-:-:S04]  /*3e80*/  FFMA.FTZ R0, R37, R0, RZ ;  /* 0x0000000025007223 */ /* 0x000fc800000100ff */
[----:B------:R-:W-:-:S07]  /*3e90*/  FFMA.FTZ R23, R23, R0, R23 ;  /* 0x0000000017177223 */ /* 0x000fce0000010017 */
.L_x_70:
[----:B------:R-:W-:Y:S05]  /*3ea0*/  BSYNC B0 ;  /* 0x0000000000007941 */ /* 0x000fea0003800000 */
.L_x_68:
        /* <DEDUP_REMOVED lines=16> */
.L_x_72:
[----:B------:R-:W-:Y:S01]  /*3fb0*/  MOV R0, 0x3c80f082 ;  /* 0x3c80f08200007802 */ /* 0x000fe20000000f00 */
[----:B------:R-:W-:-:S04]  /*3fc0*/  FMUL R37, R22, R22 ;  /* 0x0000001616257220 */ /* 0x000fc80000400000 */
[----:B------:R-:W-:-:S04]  /*3fd0*/  FFMA.FTZ R0, R37, R0, -0.052303962409496307373 ;  /* 0xbd563cae25007423 */ /* 0x000fc80000010000 */
[----:B------:R-:W-:-:S04]  /*3fe0*/  FFMA.FTZ R0, R37, R0, 0.1331529766321182251 ;  /* 0x3e08594125007423 */ /* 0x000fc80000010000 */
[----:B------:R-:W-:-:S04]  /*3ff0*/  FFMA.FTZ R0, R37, R0, -0.33332768082618713379 ;  /* 0xbeaaa9ed25007423 */ /* 0x000fc80000010000 */
[----:B------:R-:W-:-:S04]  /*4000*/  FFMA.FTZ R37, R37, R0, RZ ;  /* 0x0000000025257223 */ /* 0x000fc800000100ff */
[----:B------:R-:W-:-:S07]  /*4010*/  FFMA.FTZ R22, R22, R37, R22 ;  /* 0x0000002516167223 */ /* 0x000fce0000010016 */
.L_x_73:
[----:B------:R-:W-:Y:S05]  /*4020*/  BSYNC B0 ;  /* 0x0000000000007941 */ /* 0x000fea0003800000 */
.L_x_71:
[----:B------:R-:W-:Y:S01]  /*4030*/  FADD.FTZ R39, |R21|, -RZ ;  /* 0x800000ff15277221 */ /* 0x000fe20000010200 */
[----:B------:R-:W-:Y:S01]  /*4040*/  BSSY B0, `(.L_x_74) ;  /* 0x0000015000007945 */ /* 0x000fe20003800000 */
[----:B------:R-:W-:-:S03]  /*4050*/  FSEL R20, R11, R20, P1 ;  /* 0x000000140b147208 */ /* 0x000fc60000800000 */
        /* <DEDUP_REMOVED lines=12> */
.L_x_75:
[----:B------:R-:W-:Y:S01]  /*4120*/  MOV R0, 0x3c80f082 ;  /* 0x3c80f08200007802 */ /* 0x000fe20000000f00 */
[----:B------:R-:W-:-:S04]  /*4130*/  FMUL R37, R21, R21 ;  /* 0x0000001515257220 */ /* 0x000fc80000400000 */
[----:B------:R-:W-:-:S04]  /*4140*/  FFMA.FTZ R0, R37, R0, -0.052303962409496307373 ;  /* 0xbd563cae25007423 */ /* 0x000fc80000010000 */
[----:B------:R-:W-:-:S04]  /*4150*/  FFMA.FTZ R0, R37, R0, 0.1331529766321182251 ;  /* 0x3e08594125007423 */ /* 0x000fc80000010000 */
[----:B------:R-:W-:-:S04]  /*4160*/  FFMA.FTZ R0, R37, R0, -0.33332768082618713379 ;  /* 0xbeaaa9ed25007423 */ /* 0x000fc80000010000 */
[----:B------:R-:W-:-:S04]  /*4170*/  FFMA.FTZ R0, R37, R0, RZ ;  /* 0x0000000025007223 */ /* 0x000fc800000100ff */
[----:B------:R-:W-:-:S07]  /*4180*/  FFMA.FTZ R21, R21, R0, R21 ;  /* 0x0000000015157223 */ /* 0x000fce0000010015 */
.L_x_76:
[----:B------:R-:W-:Y:S05]  /*4190*/  BSYNC B0 ;  /* 0x0000000000007941 */ /* 0x000fea0003800000 */
.L_x_74:
[----:B------:R-:W-:Y:S01]  /*41a0*/  FADD.FTZ R39, |R20|, -RZ ;  /* 0x800000ff14277221 */ /* 0x000fe20000010200 */
[----:B------:R-:W-:Y:S04]  /*41b0*/  BSSY B0, `(.L_x_77) ;  /* 0x0000014000007945 */ /* 0x000fe80003800000 */
        /* <DEDUP_REMOVED lines=12> */
.L_x_78:
[----:B------:R-:W-:Y:S01]  /*4280*/  MOV R0, 0x3c80f082 ;  /* 0x3c80f08200007802 */ /* 0x000fe20000000f00 */
[----:B------:R-:W-:-:S04]  /*4290*/  FMUL R37, R20, R20 ;  /* 0x0000001414257220 */ /* 0x000fc80000400000 */
[----:B------:R-:W-:-:S04]  /*42a0*/  FFMA.FTZ R0, R37, R0, -0.052303962409496307373 ;  /* 0xbd563cae25007423 */ /* 0x000fc80000010000 */
[----:B------:R-:W-:-:S04]  /*42b0*/  FFMA.FTZ R0, R37, R0, 0.1331529766321182251 ;  /* 0x3e08594125007423 */ /* 0x000fc80000010000 */
[----:B------:R-:W-:-:S04]  /*42c0*/  FFMA.FTZ R0, R37, R0, -0.33332768082618713379 ;  /* 0xbeaaa9ed25007423 */ /* 0x000fc80000010000 */
[----:B------:R-:W-:-:S04]  /*42d0*/  FFMA.FTZ R37, R37, R0, RZ ;  /* 0x0000000025257223 */ /* 0x000fc800000100ff */
[----:B------:R-:W-:-:S07]  /*42e0*/  FFMA.FTZ R20, R20, R37, R20 ;  /* 0x0000002514147223 */ /* 0x000fce0000010014 */
.L_x_79:
[----:B------:R-:W-:Y:S05]  /*42f0*/  BSYNC B0 ;  /* 0x0000000000007941 */ /* 0x000fea0003800000 */
.L_x_77:
[----:B------:R-:W0:Y:S01]  /*4300*/  S2R R0, SR_TID.X ;  /* 0x0000000000007919 */ /* 0x000e220000002100 */
[----:B------:R-:W1:Y:S01]  /*4310*/  S2UR UR6, SR_CgaCtaId ;  /* 0x00000000000679c3 */ /* 0x000e620000008800 */
[----:B------:R-:W-:Y:S01]  /*4320*/  FMUL R35, R4, R35 ;  /* 0x0000002304237220 */ /* 0x000fe20000400000 */
[----:B------:R-:W-:Y:S01]  /*4330*/  FMUL R36, R5, R36 ;  /* 0x0000002405247220 */ /* 0x000fe20000400000 */
[----:B------:R-:W-:Y:S01]  /*4340*/  UMOV UR5, 0x400 ;  /* 0x0000040000057882 */ /* 0x000fe20000000000 */
[----:B------:R-:W-:Y:S01]  /*4350*/  FMUL R23, R8, R23 ;  /* 0x0000001708177220 */ /* 0x000fe20000400000 */
        /* <DEDUP_REMOVED lines=13> */
[----:B------:R-:W-:Y:S01]  /*4430*/  SHF.L.U32 R16, R3, 0x8, RZ ;  /* 0x0000000803107819 */ /* 0x000fe200000006ff */
[----:B-1----:R-:W-:Y:S01]  /*4440*/  UPRMT UR5, UR6, 0x654, UR5 ;  /* 0x0000065406057896 */ /* 0x002fe20008000005 */
[----:B0-----:R-:W-:-:S02]  /*4450*/  SHF.L.U32 R4, R0, 0xa, RZ ;  /* 0x0000000a00047819 */ /* 0x001fc400000006ff */
[----:B------:R-:W-:Y:S02]  /*4460*/  SHF.R.U32.HI R0, RZ, 0x6, R0 ;  /* 0x00000006ff007819 */ /* 0x000fe40000011600 */
[----:B------:R-:W-:Y:S02]  /*4470*/  LOP3.LUT R5, R4, 0xc00, RZ, 0xc0, !PT ;  /* 0x00000c0004057812 */ /* 0x000fe400078ec0ff */
[----:B------:R-:W-:Y:S02]  /*4480*/  SGXT.U32 R0, R0, 0x2 ;  /* 0x000000020000781a */ /* 0x000fe40000000000 */
[C---:B------:R-:W-:Y:S02]  /*4490*/  LOP3.LUT R4, R5.reuse, 0x100, RZ, 0xfc, !PT ;  /* 0x0000010005047812 */ /* 0x040fe400078efcff */
[C---:B------:R-:W-:Y:S02]  /*44a0*/  LOP3.LUT R8, R5.reuse, 0x200, RZ, 0xfc, !PT ;  /* 0x0000020005087812 */ /* 0x040fe400078efcff */
[----:B------:R-:W-:-:S02]  /*44b0*/  LOP3.LUT R2, R5, R2, RZ, 0xfc, !PT ;  /* 0x0000000205027212 */ /* 0x000fc400078efcff */
[C---:B------:R-:W-:Y:S02]  /*44c0*/  LOP3.LUT R10, R5.reuse, 0x300, RZ, 0xfc, !PT ;  /* 0x00000300050a7812 */ /* 0x040fe400078efcff */
[----:B------:R-:W-:Y:S02]  /*44d0*/  LEA.HI R5, R5, UR5, RZ, 0x1c ;  /* 0x0000000505057c11 */ /* 0x000fe4000f8fe0ff */
[----:B------:R-:W-:Y:S02]  /*44e0*/  LEA.HI R9, R4, UR5, RZ, 0x1c ;  /* 0x0000000504097c11 */ /* 0x000fe4000f8fe0ff */
[----:B------:R-:W-:Y:S02]  /*44f0*/  LEA.HI R13, R8, UR5, RZ, 0x1c ;  /* 0x00000005080d7c11 */ /* 0x000fe4000f8fe0ff */
[----:B------:R-:W-:Y:S02]  /*4500*/  LEA.HI R17, R10, UR5, RZ, 0x1c ;  /* 0x000000050a117c11 */ /* 0x000fe4000f8fe0ff */
[----:B------:R-:W-:-:S02]  /*4510*/  LEA R4, R2, R5, 0x2 ;  /* 0x0000000502047211 */ /* 0x000fc400078e10ff */
[C---:B------:R-:W-:Y:S02]  /*4520*/  LEA R9, R2.reuse, R9, 0x2 ;  /* 0x0000000902097211 */ /* 0x040fe400078e10ff */
[C---:B------:R-:W-:Y:S01]  /*4530*/  LEA R8, R2.reuse, R13, 0x2 ;  /* 0x0000000d02087211 */ /* 0x040fe200078e10ff */
[----:B------:R0:W-:Y:S01]  /*4540*/  STS [R4], R7 ;  /* 0x0000000704007388 */ /* 0x0001e20000000800 */
[----:B------:R-:W-:Y:S02]  /*4550*/  LEA R17, R2, R17, 0x2 ;  /* 0x0000001102117211 */ /* 0x000fe400078e10ff */
[C---:B------:R-:W-:Y:S01]  /*4560*/  LOP3.LUT R2, R32.reuse, 0x3fc, RZ, 0xc0, !PT ;  /* 0x000003fc20027812 */ /* 0x040fe200078ec0ff */
[----:B------:R1:W-:Y:S01]  /*4570*/  STS [R9+0x400], R6 ;  /* 0x0004000609007388 */ /* 0x0003e20000000800 */
[----:B------:R-:W-:Y:S02]  /*4580*/  SHF.R.U32.HI R5, RZ, 0x4, R32 ;  /* 0x00000004ff057819 */ /* 0x000fe40000011620 */
[----:B------:R-:W-:Y:S01]  /*4590*/  LOP3.LUT R32, R32, 0xfc, RZ, 0xc0, !PT ;  /* 0x000000fc20207812 */ /* 0x000fe200078ec0ff */
[----:B------:R-:W-:Y:S01]  /*45a0*/  STS [R8+0x800], R25 ;  /* 0x0008001908007388 */ /* 0x000fe20000000800 */
[----:B------:R-:W-:-:S02]  /*45b0*/  LOP3.LUT R5, R5, 0x30, RZ, 0xc0, !PT ;  /* 0x0000003005057812 */ /* 0x000fc400078ec0ff */
[C---:B0-----:R-:W-:Y:S01]  /*45c0*/  LOP3.LUT R7, R2.reuse, 0x800, RZ, 0xfc, !PT ;  /* 0x0000080002077812 */ /* 0x041fe200078efcff */
[----:B------:R-:W-:Y:S01]  /*45d0*/  STS [R17+0xc00], R24 ;  /* 0x000c001811007388 */ /* 0x000fe20000000800 */
[----:B------:R-:W-:Y:S02]  /*45e0*/  IADD3 R5, R5, UR5, RZ ;  /* 0x0000000505057c10 */ /* 0x000fe4000fffe0ff */
[----:B-1----:R-:W-:Y:S01]  /*45f0*/  LOP3.LUT R6, R2, 0x400, RZ, 0xfc, !PT ;  /* 0x0000040002067812 */ /* 0x002fe200078efcff */
[----:B------:R-:W-:Y:S01]  /*4600*/  STS [R4+0x100], R33 ;  /* 0x0001002104007388 */ /* 0x000fe20000000800 */
[----:B------:R-:W-:Y:S02]  /*4610*/  SHF.R.U32.HI R7, RZ, 0x4, R7 ;  /* 0x00000004ff077819 */ /* 0x000fe40000011607 */
[----:B------:R-:W-:Y:S01]  /*4620*/  SHF.R.U32.HI R6, RZ, 0x4, R6 ;  /* 0x00000004ff067819 */ /* 0x000fe20000011606 */
[----:B------:R-:W-:Y:S01]  /*4630*/  STS [R9+0x500], R26 ;  /* 0x0005001a09007388 */ /* 0x000fe20000000800 */
[----:B------:R-:W-:-:S02]  /*4640*/  LOP3.LUT R10, R7, 0xb0, RZ, 0xc0, !PT ;  /* 0x000000b0070a7812 */ /* 0x000fc400078ec0ff */
[----:B------:R-:W-:Y:S01]  /*4650*/  LOP3.LUT R6, R6, 0x70, RZ, 0xc0, !PT ;  /* 0x0000007006067812 */ /* 0x000fe200078ec0ff */
[----:B------:R-:W-:Y:S01]  /*4660*/  STS [R8+0x900], R15 ;  /* 0x0009000f08007388 */ /* 0x000fe20000000800 */
[----:B------:R-:W-:Y:S02]  /*4670*/  IADD3 R11, R10, UR5, RZ ;  /* 0x000000050a0b7c10 */ /* 0x000fe4000fffe0ff */
[----:B------:R-:W-:Y:S01]  /*4680*/  IADD3 R7, R6, UR5, RZ ;  /* 0x0000000506077c10 */ /* 0x000fe2000fffe0ff */
[----:B------:R-:W-:Y:S01]  /*4690*/  STS [R17+0xd00], R35 ;  /* 0x000d002311007388 */ /* 0x000fe20000000800 */
[----:B------:R-:W-:Y:S02]  /*46a0*/  LEA R12, R2, R5, 0x2 ;  /* 0x00000005020c7211 */ /* 0x000fe400078e10ff */
[----:B------:R-:W-:Y:S01]  /*46b0*/  PRMT R32, R32, 0x6540, R3 ;  /* 0x0000654020207816 */ /* 0x000fe20000000003 */
[----:B------:R-:W-:Y:S01]  /*46c0*/  STS [R4+0x200], R36 ;  /* 0x0002002404007388 */ /* 0x000fe20000000800 */
[----:B------:R-:W-:-:S02]  /*46d0*/  SHF.R.S32.HI R3, RZ, 0x1f, R16 ;  /* 0x0000001fff037819 */ /* 0x000fc40000011410 */
[----:B------:R-:W-:Y:S01]  /*46e0*/  LOP3.LUT R19, R2, 0xc00, RZ, 0xfc, !PT ;  /* 0x00000c0002137812 */ /* 0x000fe200078efcff */
[----:B------:R-:W-:Y:S01]  /*46f0*/  STS [R9+0x600], R27 ;  /* 0x0006001b09007388 */ /* 0x000fe20000000800 */
[----:B------:R-:W-:Y:S02]  /*4700*/  LEA.HI R3, R3, R32, RZ, 0xa ;  /* 0x0000002003037211 */ /* 0x000fe400078f50ff */
[----:B------:R-:W-:Y:S01]  /*4710*/  SHF.R.U32.HI R19, RZ, 0x4, R19 ;  /* 0x00000004ff137819 */ /* 0x000fe20000011613 */
[----:B------:R-:W-:Y:S01]  /*4720*/  STS [R8+0xa00], R14 ;  /* 0x000a000e08007388 */ /* 0x000fe20000000800 */
[C---:B------:R-:W-:Y:S02]  /*4730*/  SHF.L.U32 R18, R3.reuse, 0x8, RZ ;  /* 0x0000000803127819 */ /* 0x040fe400000006ff */
[----:B------:R-:W-:Y:S01]  /*4740*/  LOP3.LUT R3, R3, 0xfffffc00, RZ, 0xc0, !PT ;  /* 0xfffffc0003037812 */ /* 0x000fe200078ec0ff */
[----:B------:R-:W-:Y:S01]  /*4750*/  STS [R17+0xe00], R34 ;  /* 0x000e002211007388 */ /* 0x000fe20000000800 */
[----:B------:R-:W-:-:S02]  /*4760*/  LOP3.LUT R18, R18, 0xfffc0000, RZ, 0xc0, !PT ;  /* 0xfffc000012127812 */ /* 0x000fc400078ec0ff */
[----:B------:R-:W-:Y:S01]  /*4770*/  LOP3.LUT R0, R0, UR4, RZ, 0xfc, !PT ;  /* 0x0000000400007c12 */ /* 0x000fe2000f8efcff */
[----:B------:R0:W-:Y:S01]  /*4780*/  STS [R4+0x300], R23 ;  /* 0x0003001704007388 */ /* 0x0001e20000000800 */
[----:B------:R-:W-:Y:S02]  /*4790*/  IADD3 R32, R18, R32, -R3 ;  /* 0x0000002012207210 */ /* 0x000fe40007ffe803 */
[C---:B------:R-:W-:Y:S01]  /*47a0*/  LOP3.LUT R18, R0.reuse, 0x8, RZ, 0xfc, !PT ;  /* 0x0000000800127812 */ /* 0x040fe200078efcff */
[----:B------:R1:W-:Y:S01]  /*47b0*/  STS [R9+0x700], R22 ;  /* 0x0007001609007388 */ /* 0x0003e20000000800 */
[C---:B------:R-:W-:Y:S02]  /*47c0*/  LOP3.LUT R3, R0.reuse, 0xc, RZ, 0xfc, !PT ;  /* 0x0000000c00037812 */ /* 0x040fe400078efcff */
[----:B------:R-:W-:Y:S01]  /*47d0*/  ISETP.GE.AND P0, PT, R0, 0x100, PT ;  /* 0x000001000000780c */ /* 0x000fe20003f06270 */
[----:B------:R2:W-:Y:S01]  /*47e0*/  STS [R8+0xb00], R21 ;  /* 0x000b001508007388 */ /* 0x0005e20000000800 */
[----:B------:R-:W-:-:S02]  /*47f0*/  ISETP.GE.AND P2, PT, R18, 0x100, PT ;  /* 0x000001001200780c */ /* 0x000fc40003f46270 */
[C---:B0-----:R-:W-:Y:S01]  /*4800*/  LEA R4, R2.reuse, R11, 0x2 ;  /* 0x0000000b02047211 */ /* 0x041fe200078e10ff */
[----:B------:R0:W-:Y:S01]  /*4810*/  STS [R17+0xf00], R20 ;  /* 0x000f001411007388 */ /* 0x0001e20000000800 */
[----:B------:R-:W-:Y:S01]  /*4820*/  BAR.SYNC.DEFER_BLOCKING 0x0 ;  /* 0x0000000000007b1d */ /* 0x000fe20000010000 */
[----:B-1----:R-:W-:Y:S02]  /*4830*/  LEA R9, R2, R7, 0x2 ;  /* 0x0000000702097211 */ /* 0x002fe400078e10ff */
[----:B--2---:R-:W-:Y:S02]  /*4840*/  LEA R21, R0, R32, 0xa ;  /* 0x0000002000157211 */ /* 0x004fe400078e50ff */
[----:B------:R-:W-:-:S03]  /*4850*/  ISETP.GE.AND P3, PT, R3, 0x100, PT ;  /* 0x000001000300780c */ /* 0x000fc60003f66270 */
[----:B0-----:R-:W0:Y:S01]  /*4860*/  LDC.64 R16, c[0x0][0x238] ;  /* 0x00008e00ff107b82 */ /* 0x001e220000000a00 */
[----:B------:R-:W-:Y:S02]  /*4870*/  LOP3.LUT R20, R19, 0xf0, RZ, 0xc0, !PT ;  /* 0x000000f013147812 */ /* 0x000fe400078ec0ff */
[----:B------:R-:W-:Y:S02]  /*4880*/  LOP3.LUT R19, R0, 0x4, RZ, 0xfc, !PT ;  /* 0x0000000400137812 */ /* 0x000fe400078efcff */
[-C--:B------:R-:W-:Y:S02]  /*4890*/  LEA R25, R18, R32.reuse, 0xa ;  /* 0x0000002012197211 */ /* 0x080fe400078e50ff */
[C---:B------:R-:W-:Y:S02]  /*48a0*/  ISETP.GE.AND P1, PT, R19.reuse, 0x100, PT ;  /* 0x000001001300780c */ /* 0x040fe40003f26270 */
[----:B------:R-:W-:Y:S02]  /*48b0*/  LEA R23, R19, R32, 0xa ;  /* 0x0000002013177211 */ /* 0x000fe400078e50ff */
[----:B------:R-:W-:-:S04]  /*48c0*/  IADD3 R27, R20, UR5, RZ ;  /* 0x00000005141b7c10 */ /* 0x000fc8000fffe0ff */
[----:B------:R-:W-:Y:S01]  /*48d0*/  LEA R27, R2, R27, 0x2 ;  /* 0x0000001b021b7211 */ /* 0x000fe200078e10ff */
[----:B------:R-:W1:Y:S04]  /*48e0*/  LDS.128 R12, [R12] ;  /* 0x000000000c0c7984 */ /* 0x000e680000000c00 */
[----:B------:R-:W2:Y:S01]  /*48f0*/  LDS.128 R8, [R9+0x1000] ;  /* 0x0010000009087984 */ /* 0x000ea20000000c00 */
[----:B0-----:R-:W-:-:S03]  /*4900*/  IMAD.WIDE R18, R21, 0x4, R16 ;  /* 0x0000000415127825 */ /* 0x001fc600078e0210 */
[----:B------:R-:W0:Y:S01]  /*4910*/  LDS.128 R4, [R4+0x2000] ;  /* 0x0020000004047984 */ /* 0x000e220000000c00 */
[----:B------:R-:W-:-:S04]  /*4920*/  IMAD.WIDE R20, R23, 0x4, R16 ;  /* 0x0000000417147825 */ /* 0x000fc800078e0210 */
[----:B------:R-:W-:Y:S01]  /*4930*/  IMAD.WIDE R22, R25, 0x4, R16 ;  /* 0x0000000419167825 */ /* 0x000fe200078e0210 */
[----:B-1----:R1:W-:Y:S04]  /*4940*/  @!P0 STG.E.128 desc[UR8][R18.64], R12 ;  /* 0x0000000c12008986 */ /* 0x0023e8000c101d08 */
[----:B--2---:R1:W-:Y:S04]  /*4950*/  @!P1 STG.E.128 desc[UR8][R20.64], R8 ;  /* 0x0000000814009986 */ /* 0x0043e8000c101d08 */
[----:B0-----:R1:W-:Y:S01]  /*4960*/  @!P2 STG.E.128 desc[UR8][R22.64], R4 ;  /* 0x000000041600a986 */ /* 0x0013e2000c101d08 */
[----:B------:R-:W-:Y:S05]  /*4970*/  @P3 EXIT ;  /* 0x000000000000394d */ /* 0x000fea0003800000 */
[----:B------:R-:W0:Y:S01]  /*4980*/  LDS.128 R24, [R27+0x3000] ;  /* 0x003000001b187984 */ /* 0x000e220000000c00 */
[----:B------:R-:W-:-:S05]  /*4990*/  LEA R3, R3, R32, 0xa ;  /* 0x0000002003037211 */ /* 0x000fca00078e50ff */
[----:B------:R-:W-:-:S05]  /*49a0*/  IMAD.WIDE R16, R3, 0x4, R16 ;  /* 0x0000000403107825 */ /* 0x000fca00078e0210 */
[----:B0-----:R-:W-:Y:S01]  /*49b0*/  STG.E.128 desc[UR8][R16.64], R24 ;  /* 0x0000001810007986 */ /* 0x001fe2000c101d08 */
[----:B------:R-:W-:Y:S05]  /*49c0*/  EXIT ;  /* 0x000000000000794d */ /* 0x000fea0003800000 */
.L_x_80:
[----:B------:R-:W-:-:S00]  /*49d0*/  BRA `(.L_x_80) ;  /* 0xfffffffc00fc7947 */ /* 0x000fc0000383ffff */
[----:B------:R-:W-:-:S00]  /*49e0*/  NOP ;  /* 0x0000000000007918 */ /* 0x000fc00000000000 */
        /* <DEDUP_REMOVED lines=9> */
.L_x_81:


//--------------------- .nv.global.init           --------------------------
	.section	.nv.global.init,"aw",@progbits
.nv.global.init:
	.type		_$_str,@object
	.size		_$_str,(_$_str_$_2 - _$_str)
_$_str:
        /*0000*/ 	.byte	0x5f, 0x5f, 0x43, 0x55, 0x44, 0x41, 0x5f, 0x46, 0x54, 0x5a, 0x00
	.type		_$_str_$_2,@object
	.size		_$_str_$_2,(.L_1 - _$_str_$_2)
_$_str_$_2:
        /*000b*/ 	.byte	0x5f, 0x5f, 0x43, 0x55, 0x44, 0x41, 0x5f, 0x50, 0x52, 0x45, 0x43, 0x5f, 0x53, 0x51, 0x52, 0x54
        /*001b*/ 	.byte	0x00
.L_1:


//--------------------- .nv.shared.triton_poi_fused__native_batch_norm_legit_no_training_mul_softplus_tanh_8 --------------------------
	.section	.nv.shared.triton_poi_fused__native_batch_norm_legit_no_training_mul_softplus_tanh_8,"aw",@nobits
	.sectionflags	@""
	.align	16
	.zero		1024


//--------------------- .nv.constant0.triton_poi_fused__native_batch_norm_legit_no_training_mul_softplus_tanh_8 --------------------------
	.section	.nv.constant0.triton_poi_fused__native_batch_norm_legit_no_training_mul_softplus_tanh_8,"a",@progbits
	.sectionflags	@""
	.align	4
.nv.constant0.triton_poi_fused__native_batch_norm_legit_no_training_mul_softplus_tanh_8:
	.zero		584
